//
// Generated by NVIDIA NVVM Compiler
//
// Compiler Build ID: CL-36424714
// Cuda compilation tools, release 13.0, V13.0.88
// Based on NVVM 20.0.0
//

.version 9.0
.target sm_100
.address_size 64

	// .globl	_Z7mamultcPdS_S_diiPi

.visible .entry _Z7mamultcPdS_S_diiPi(
	.param .u64 .ptr .align 1 _Z7mamultcPdS_S_diiPi_param_0,
	.param .u64 .ptr .align 1 _Z7mamultcPdS_S_diiPi_param_1,
	.param .u64 .ptr .align 1 _Z7mamultcPdS_S_diiPi_param_2,
	.param .f64 _Z7mamultcPdS_S_diiPi_param_3,
	.param .u32 _Z7mamultcPdS_S_diiPi_param_4,
	.param .u32 _Z7mamultcPdS_S_diiPi_param_5,
	.param .u64 .ptr .align 1 _Z7mamultcPdS_S_diiPi_param_6
)
{
	.reg .pred 	%p<32>;
	.reg .b32 	%r<200>;
	.reg .b64 	%rd<145>;
	.reg .b64 	%fd<252>;

	ld.param.u64 	%rd9, [_Z7mamultcPdS_S_diiPi_param_0];
	ld.param.u64 	%rd10, [_Z7mamultcPdS_S_diiPi_param_1];
	ld.param.u64 	%rd8, [_Z7mamultcPdS_S_diiPi_param_2];
	ld.param.u32 	%r66, [_Z7mamultcPdS_S_diiPi_param_4];
	ld.param.u32 	%r67, [_Z7mamultcPdS_S_diiPi_param_5];
	ld.param.u64 	%rd11, [_Z7mamultcPdS_S_diiPi_param_6];
	cvta.to.global.u64 	%rd1, %rd10;
	cvta.to.global.u64 	%rd2, %rd9;
	cvta.to.global.u64 	%rd3, %rd11;
	mov.u32 	%r1, %tid.x;
	mov.u32 	%r68, %ctaid.x;
	mov.u32 	%r69, %ntid.x;
	mul.lo.s32 	%r2, %r68, %r69;
	add.s32 	%r70, %r1, %r2;
	add.s32 	%r182, %r70, 1;
	mov.u32 	%r71, %nctaid.x;
	mul.lo.s32 	%r4, %r71, %r69;
	setp.gt.s32 	%p1, %r182, %r67;
	@%p1 bra 	$L__BB0_42;
	cvta.to.global.u64 	%rd4, %rd8;
	mov.b32 	%r181, 0;
$L__BB0_2:
	mad.lo.s32 	%r7, %r4, %r181, %r1;
	mul.wide.s32 	%rd12, %r182, 8;
	add.s64 	%rd5, %rd4, %rd12;
	ld.global.f64 	%fd1, [%rd5+-8];
	shl.b32 	%r73, %r182, 1;
	cvt.rn.f64.s32 	%fd42, %r73;
	add.f64 	%fd43, %fd42, 0d3FD0000000000000;
	sqrt.rn.f64 	%fd44, %fd43;
	add.f64 	%fd45, %fd44, 0d3FDFEF9DB22D0E56;
	cvt.rzi.s32.f64 	%r8, %fd45;
	mad.lo.s32 	%r74, %r8, %r8, %r8;
	shr.u32 	%r75, %r74, 31;
	add.s32 	%r76, %r74, %r75;
	shr.s32 	%r9, %r76, 1;
	setp.gt.s32 	%p2, %r182, %r9;
	selp.u32 	%r10, 1, 0, %p2;
	add.s32 	%r197, %r8, %r10;
	sub.s32 	%r77, %r182, %r9;
	selp.b32 	%r12, 0, %r8, %p2;
	add.s32 	%r193, %r12, %r77;
	add.s32 	%r14, %r197, -1;
	mul.wide.s32 	%rd13, %r14, 4;
	add.s64 	%rd14, %rd3, %rd13;
	ld.global.u32 	%r15, [%rd14];
	add.s32 	%r16, %r193, -1;
	setp.lt.s32 	%p3, %r193, 1;
	mov.f64 	%fd234, 0d0000000000000000;
	@%p3 bra 	$L__BB0_17;
	mul.wide.s32 	%rd15, %r16, 4;
	add.s64 	%rd16, %rd3, %rd15;
	ld.global.u32 	%r186, [%rd16];
	add.s32 	%r18, %r15, -1;
	add.s32 	%r19, %r186, -1;
	add.s32 	%r79, %r7, %r2;
	add.s32 	%r80, %r12, %r79;
	sub.s32 	%r81, %r80, %r9;
	setp.lt.u32 	%p4, %r81, 15;
	mov.b32 	%r184, 1;
	mov.f64 	%fd234, 0d0000000000000000;
	@%p4 bra 	$L__BB0_7;
	and.b32  	%r83, %r193, 2147483632;
	neg.s32 	%r189, %r83;
	mov.f64 	%fd234, 0d0000000000000000;
	mov.b32 	%r188, 0;
	mov.u32 	%r187, %r15;
$L__BB0_5:
	.pragma "nounroll";
	mul.wide.s32 	%rd17, %r187, 8;
	add.s64 	%rd18, %rd2, %rd17;
	ld.global.f64 	%fd49, [%rd18];
	mul.wide.s32 	%rd19, %r186, 8;
	add.s64 	%rd20, %rd1, %rd19;
	ld.global.f64 	%fd50, [%rd20];
	fma.rn.f64 	%fd51, %fd49, %fd50, %fd234;
	ld.global.f64 	%fd52, [%rd18+8];
	ld.global.f64 	%fd53, [%rd20+8];
	fma.rn.f64 	%fd54, %fd52, %fd53, %fd51;
	ld.global.f64 	%fd55, [%rd18+16];
	ld.global.f64 	%fd56, [%rd20+16];
	fma.rn.f64 	%fd57, %fd55, %fd56, %fd54;
	ld.global.f64 	%fd58, [%rd18+24];
	ld.global.f64 	%fd59, [%rd20+24];
	fma.rn.f64 	%fd60, %fd58, %fd59, %fd57;
	ld.global.f64 	%fd61, [%rd18+32];
	ld.global.f64 	%fd62, [%rd20+32];
	fma.rn.f64 	%fd63, %fd61, %fd62, %fd60;
	ld.global.f64 	%fd64, [%rd18+40];
	ld.global.f64 	%fd65, [%rd20+40];
	fma.rn.f64 	%fd66, %fd64, %fd65, %fd63;
	ld.global.f64 	%fd67, [%rd18+48];
	ld.global.f64 	%fd68, [%rd20+48];
	fma.rn.f64 	%fd69, %fd67, %fd68, %fd66;
	ld.global.f64 	%fd70, [%rd18+56];
	ld.global.f64 	%fd71, [%rd20+56];
	fma.rn.f64 	%fd72, %fd70, %fd71, %fd69;
	ld.global.f64 	%fd73, [%rd18+64];
	ld.global.f64 	%fd74, [%rd20+64];
	fma.rn.f64 	%fd75, %fd73, %fd74, %fd72;
	ld.global.f64 	%fd76, [%rd18+72];
	ld.global.f64 	%fd77, [%rd20+72];
	fma.rn.f64 	%fd78, %fd76, %fd77, %fd75;
	ld.global.f64 	%fd79, [%rd18+80];
	ld.global.f64 	%fd80, [%rd20+80];
	fma.rn.f64 	%fd81, %fd79, %fd80, %fd78;
	ld.global.f64 	%fd82, [%rd18+88];
	ld.global.f64 	%fd83, [%rd20+88];
	fma.rn.f64 	%fd84, %fd82, %fd83, %fd81;
	ld.global.f64 	%fd85, [%rd18+96];
	ld.global.f64 	%fd86, [%rd20+96];
	fma.rn.f64 	%fd87, %fd85, %fd86, %fd84;
	ld.global.f64 	%fd88, [%rd18+104];
	ld.global.f64 	%fd89, [%rd20+104];
	fma.rn.f64 	%fd90, %fd88, %fd89, %fd87;
	ld.global.f64 	%fd91, [%rd18+112];
	ld.global.f64 	%fd92, [%rd20+112];
	fma.rn.f64 	%fd93, %fd91, %fd92, %fd90;
	ld.global.f64 	%fd94, [%rd18+120];
	ld.global.f64 	%fd95, [%rd20+120];
	fma.rn.f64 	%fd234, %fd94, %fd95, %fd93;
	add.s32 	%r189, %r189, 16;
	add.s32 	%r188, %r188, 16;
	add.s32 	%r187, %r187, 16;
	add.s32 	%r186, %r186, 16;
	setp.eq.s32 	%p5, %r189, 0;
	@%p5 bra 	$L__BB0_6;
	bra.uni 	$L__BB0_5;
$L__BB0_6:
	add.s32 	%r184, %r188, 1;
$L__BB0_7:
	and.b32  	%r23, %r193, 15;
	setp.eq.s32 	%p6, %r23, 0;
	@%p6 bra 	$L__BB0_17;
	and.b32  	%r24, %r193, 7;
	setp.lt.u32 	%p7, %r23, 8;
	@%p7 bra 	$L__BB0_10;
	add.s32 	%r84, %r18, %r184;
	mul.wide.s32 	%rd21, %r84, 8;
	add.s64 	%rd22, %rd2, %rd21;
	ld.global.f64 	%fd97, [%rd22];
	add.s32 	%r85, %r19, %r184;
	mul.wide.s32 	%rd23, %r85, 8;
	add.s64 	%rd24, %rd1, %rd23;
	ld.global.f64 	%fd98, [%rd24];
	fma.rn.f64 	%fd99, %fd97, %fd98, %fd234;
	ld.global.f64 	%fd100, [%rd22+8];
	ld.global.f64 	%fd101, [%rd24+8];
	fma.rn.f64 	%fd102, %fd100, %fd101, %fd99;
	ld.global.f64 	%fd103, [%rd22+16];
	ld.global.f64 	%fd104, [%rd24+16];
	fma.rn.f64 	%fd105, %fd103, %fd104, %fd102;
	ld.global.f64 	%fd106, [%rd22+24];
	ld.global.f64 	%fd107, [%rd24+24];
	fma.rn.f64 	%fd108, %fd106, %fd107, %fd105;
	ld.global.f64 	%fd109, [%rd22+32];
	ld.global.f64 	%fd110, [%rd24+32];
	fma.rn.f64 	%fd111, %fd109, %fd110, %fd108;
	ld.global.f64 	%fd112, [%rd22+40];
	ld.global.f64 	%fd113, [%rd24+40];
	fma.rn.f64 	%fd114, %fd112, %fd113, %fd111;
	ld.global.f64 	%fd115, [%rd22+48];
	ld.global.f64 	%fd116, [%rd24+48];
	fma.rn.f64 	%fd117, %fd115, %fd116, %fd114;
	ld.global.f64 	%fd118, [%rd22+56];
	ld.global.f64 	%fd119, [%rd24+56];
	fma.rn.f64 	%fd234, %fd118, %fd119, %fd117;
	add.s32 	%r184, %r184, 8;
$L__BB0_10:
	setp.eq.s32 	%p8, %r24, 0;
	@%p8 bra 	$L__BB0_17;
	and.b32  	%r27, %r193, 3;
	setp.lt.u32 	%p9, %r24, 4;
	@%p9 bra 	$L__BB0_13;
	add.s32 	%r86, %r18, %r184;
	mul.wide.s32 	%rd25, %r86, 8;
	add.s64 	%rd26, %rd2, %rd25;
	ld.global.f64 	%fd121, [%rd26];
	add.s32 	%r87, %r19, %r184;
	mul.wide.s32 	%rd27, %r87, 8;
	add.s64 	%rd28, %rd1, %rd27;
	ld.global.f64 	%fd122, [%rd28];
	fma.rn.f64 	%fd123, %fd121, %fd122, %fd234;
	ld.global.f64 	%fd124, [%rd26+8];
	ld.global.f64 	%fd125, [%rd28+8];
	fma.rn.f64 	%fd126, %fd124, %fd125, %fd123;
	ld.global.f64 	%fd127, [%rd26+16];
	ld.global.f64 	%fd128, [%rd28+16];
	fma.rn.f64 	%fd129, %fd127, %fd128, %fd126;
	ld.global.f64 	%fd130, [%rd26+24];
	ld.global.f64 	%fd131, [%rd28+24];
	fma.rn.f64 	%fd234, %fd130, %fd131, %fd129;
	add.s32 	%r184, %r184, 4;
$L__BB0_13:
	setp.eq.s32 	%p10, %r27, 0;
	@%p10 bra 	$L__BB0_17;
	add.s32 	%r88, %r18, %r184;
	mul.wide.s32 	%rd29, %r88, 8;
	add.s64 	%rd6, %rd2, %rd29;
	ld.global.f64 	%fd132, [%rd6];
	add.s32 	%r89, %r19, %r184;
	mul.wide.s32 	%rd30, %r89, 8;
	add.s64 	%rd7, %rd1, %rd30;
	ld.global.f64 	%fd133, [%rd7];
	fma.rn.f64 	%fd234, %fd132, %fd133, %fd234;
	setp.eq.s32 	%p11, %r27, 1;
	@%p11 bra 	$L__BB0_17;
	ld.global.f64 	%fd134, [%rd6+8];
	ld.global.f64 	%fd135, [%rd7+8];
	fma.rn.f64 	%fd234, %fd134, %fd135, %fd234;
	setp.eq.s32 	%p12, %r27, 2;
	@%p12 bra 	$L__BB0_17;
	ld.global.f64 	%fd136, [%rd6+16];
	ld.global.f64 	%fd137, [%rd7+16];
	fma.rn.f64 	%fd234, %fd136, %fd137, %fd234;
$L__BB0_17:
	setp.ge.s32 	%p13, %r193, %r197;
	@%p13 bra 	$L__BB0_29;
	add.s32 	%r90, %r8, %r9;
	not.b32 	%r91, %r2;
	sub.s32 	%r92, %r91, %r7;
	add.s32 	%r93, %r90, %r92;
	add.s32 	%r94, %r93, %r10;
	sub.s32 	%r30, %r94, %r12;
	and.b32  	%r31, %r30, 7;
	sub.s32 	%r95, %r12, %r94;
	setp.gt.u32 	%p14, %r95, -8;
	@%p14 bra 	$L__BB0_21;
	and.b32  	%r32, %r30, -8;
	mov.b32 	%r194, 0;
$L__BB0_20:
	.pragma "nounroll";
	mul.wide.s32 	%rd31, %r193, 4;
	add.s64 	%rd32, %rd3, %rd31;
	ld.global.u32 	%r97, [%rd32];
	add.s32 	%r98, %r193, %r15;
	mul.wide.s32 	%rd33, %r98, 8;
	add.s64 	%rd34, %rd2, %rd33;
	ld.global.f64 	%fd139, [%rd34];
	add.s32 	%r99, %r16, %r97;
	mul.wide.s32 	%rd35, %r99, 8;
	add.s64 	%rd36, %rd1, %rd35;
	ld.global.f64 	%fd140, [%rd36];
	fma.rn.f64 	%fd141, %fd139, %fd140, %fd234;
	ld.global.u32 	%r100, [%rd32+4];
	ld.global.f64 	%fd142, [%rd34+8];
	add.s32 	%r101, %r16, %r100;
	mul.wide.s32 	%rd37, %r101, 8;
	add.s64 	%rd38, %rd1, %rd37;
	ld.global.f64 	%fd143, [%rd38];
	fma.rn.f64 	%fd144, %fd142, %fd143, %fd141;
	ld.global.u32 	%r102, [%rd32+8];
	ld.global.f64 	%fd145, [%rd34+16];
	add.s32 	%r103, %r16, %r102;
	mul.wide.s32 	%rd39, %r103, 8;
	add.s64 	%rd40, %rd1, %rd39;
	ld.global.f64 	%fd146, [%rd40];
	fma.rn.f64 	%fd147, %fd145, %fd146, %fd144;
	ld.global.u32 	%r104, [%rd32+12];
	ld.global.f64 	%fd148, [%rd34+24];
	add.s32 	%r105, %r16, %r104;
	mul.wide.s32 	%rd41, %r105, 8;
	add.s64 	%rd42, %rd1, %rd41;
	ld.global.f64 	%fd149, [%rd42];
	fma.rn.f64 	%fd150, %fd148, %fd149, %fd147;
	ld.global.u32 	%r106, [%rd32+16];
	ld.global.f64 	%fd151, [%rd34+32];
	add.s32 	%r107, %r16, %r106;
	mul.wide.s32 	%rd43, %r107, 8;
	add.s64 	%rd44, %rd1, %rd43;
	ld.global.f64 	%fd152, [%rd44];
	fma.rn.f64 	%fd153, %fd151, %fd152, %fd150;
	ld.global.u32 	%r108, [%rd32+20];
	ld.global.f64 	%fd154, [%rd34+40];
	add.s32 	%r109, %r16, %r108;
	mul.wide.s32 	%rd45, %r109, 8;
	add.s64 	%rd46, %rd1, %rd45;
	ld.global.f64 	%fd155, [%rd46];
	fma.rn.f64 	%fd156, %fd154, %fd155, %fd153;
	ld.global.u32 	%r110, [%rd32+24];
	ld.global.f64 	%fd157, [%rd34+48];
	add.s32 	%r111, %r16, %r110;
	mul.wide.s32 	%rd47, %r111, 8;
	add.s64 	%rd48, %rd1, %rd47;
	ld.global.f64 	%fd158, [%rd48];
	fma.rn.f64 	%fd159, %fd157, %fd158, %fd156;
	add.s32 	%r193, %r193, 8;
	ld.global.u32 	%r112, [%rd32+28];
	ld.global.f64 	%fd160, [%rd34+56];
	add.s32 	%r113, %r16, %r112;
	mul.wide.s32 	%rd49, %r113, 8;
	add.s64 	%rd50, %rd1, %rd49;
	ld.global.f64 	%fd161, [%rd50];
	fma.rn.f64 	%fd234, %fd160, %fd161, %fd159;
	add.s32 	%r194, %r194, 8;
	setp.eq.s32 	%p15, %r194, %r32;
	@%p15 bra 	$L__BB0_21;
	bra.uni 	$L__BB0_20;
$L__BB0_21:
	setp.eq.s32 	%p16, %r31, 0;
	@%p16 bra 	$L__BB0_29;
	and.b32  	%r42, %r30, 3;
	setp.lt.u32 	%p17, %r31, 4;
	@%p17 bra 	$L__BB0_24;
	mul.wide.s32 	%rd51, %r193, 4;
	add.s64 	%rd52, %rd3, %rd51;
	ld.global.u32 	%r114, [%rd52];
	add.s32 	%r115, %r193, %r15;
	mul.wide.s32 	%rd53, %r115, 8;
	add.s64 	%rd54, %rd2, %rd53;
	ld.global.f64 	%fd163, [%rd54];
	add.s32 	%r116, %r16, %r114;
	mul.wide.s32 	%rd55, %r116, 8;
	add.s64 	%rd56, %rd1, %rd55;
	ld.global.f64 	%fd164, [%rd56];
	fma.rn.f64 	%fd165, %fd163, %fd164, %fd234;
	ld.global.u32 	%r117, [%rd52+4];
	ld.global.f64 	%fd166, [%rd54+8];
	add.s32 	%r118, %r16, %r117;
	mul.wide.s32 	%rd57, %r118, 8;
	add.s64 	%rd58, %rd1, %rd57;
	ld.global.f64 	%fd167, [%rd58];
	fma.rn.f64 	%fd168, %fd166, %fd167, %fd165;
	ld.global.u32 	%r119, [%rd52+8];
	ld.global.f64 	%fd169, [%rd54+16];
	add.s32 	%r120, %r16, %r119;
	mul.wide.s32 	%rd59, %r120, 8;
	add.s64 	%rd60, %rd1, %rd59;
	ld.global.f64 	%fd170, [%rd60];
	fma.rn.f64 	%fd171, %fd169, %fd170, %fd168;
	ld.global.u32 	%r121, [%rd52+12];
	ld.global.f64 	%fd172, [%rd54+24];
	add.s32 	%r122, %r16, %r121;
	mul.wide.s32 	%rd61, %r122, 8;
	add.s64 	%rd62, %rd1, %rd61;
	ld.global.f64 	%fd173, [%rd62];
	fma.rn.f64 	%fd234, %fd172, %fd173, %fd171;
	add.s32 	%r193, %r193, 4;
$L__BB0_24:
	setp.eq.s32 	%p18, %r42, 0;
	@%p18 bra 	$L__BB0_29;
	setp.eq.s32 	%p19, %r42, 1;
	@%p19 bra 	$L__BB0_27;
	mul.wide.s32 	%rd63, %r193, 4;
	add.s64 	%rd64, %rd3, %rd63;
	ld.global.u32 	%r123, [%rd64];
	add.s32 	%r124, %r193, %r15;
	mul.wide.s32 	%rd65, %r124, 8;
	add.s64 	%rd66, %rd2, %rd65;
	ld.global.f64 	%fd175, [%rd66];
	add.s32 	%r125, %r16, %r123;
	mul.wide.s32 	%rd67, %r125, 8;
	add.s64 	%rd68, %rd1, %rd67;
	ld.global.f64 	%fd176, [%rd68];
	fma.rn.f64 	%fd177, %fd175, %fd176, %fd234;
	ld.global.u32 	%r126, [%rd64+4];
	ld.global.f64 	%fd178, [%rd66+8];
	add.s32 	%r127, %r16, %r126;
	mul.wide.s32 	%rd69, %r127, 8;
	add.s64 	%rd70, %rd1, %rd69;
	ld.global.f64 	%fd179, [%rd70];
	fma.rn.f64 	%fd234, %fd178, %fd179, %fd177;
	add.s32 	%r193, %r193, 2;
$L__BB0_27:
	and.b32  	%r128, %r30, 1;
	setp.eq.b32 	%p20, %r128, 1;
	not.pred 	%p21, %p20;
	@%p21 bra 	$L__BB0_29;
	mul.wide.s32 	%rd71, %r193, 4;
	add.s64 	%rd72, %rd3, %rd71;
	ld.global.u32 	%r129, [%rd72];
	add.s32 	%r130, %r193, %r15;
	mul.wide.s32 	%rd73, %r130, 8;
	add.s64 	%rd74, %rd2, %rd73;
	ld.global.f64 	%fd180, [%rd74];
	add.s32 	%r131, %r16, %r129;
	mul.wide.s32 	%rd75, %r131, 8;
	add.s64 	%rd76, %rd1, %rd75;
	ld.global.f64 	%fd181, [%rd76];
	fma.rn.f64 	%fd234, %fd180, %fd181, %fd234;
$L__BB0_29:
	setp.le.s32 	%p22, %r66, %r197;
	@%p22 bra 	$L__BB0_41;
	sub.s32 	%r47, %r66, %r197;
	and.b32  	%r48, %r47, 7;
	sub.s32 	%r132, %r8, %r66;
	add.s32 	%r133, %r132, %r10;
	setp.gt.u32 	%p23, %r133, -8;
	@%p23 bra 	$L__BB0_33;
	and.b32  	%r49, %r47, -8;
	mov.b32 	%r196, 0;
$L__BB0_32:
	.pragma "nounroll";
	mul.wide.s32 	%rd77, %r197, 4;
	add.s64 	%rd78, %rd3, %rd77;
	ld.global.u32 	%r135, [%rd78];
	add.s32 	%r136, %r14, %r135;
	mul.wide.s32 	%rd79, %r136, 8;
	add.s64 	%rd80, %rd2, %rd79;
	ld.global.f64 	%fd183, [%rd80];
	add.s32 	%r137, %r16, %r135;
	mul.wide.s32 	%rd81, %r137, 8;
	add.s64 	%rd82, %rd1, %rd81;
	ld.global.f64 	%fd184, [%rd82];
	fma.rn.f64 	%fd185, %fd183, %fd184, %fd234;
	ld.global.u32 	%r138, [%rd78+4];
	add.s32 	%r139, %r14, %r138;
	mul.wide.s32 	%rd83, %r139, 8;
	add.s64 	%rd84, %rd2, %rd83;
	ld.global.f64 	%fd186, [%rd84];
	add.s32 	%r140, %r16, %r138;
	mul.wide.s32 	%rd85, %r140, 8;
	add.s64 	%rd86, %rd1, %rd85;
	ld.global.f64 	%fd187, [%rd86];
	fma.rn.f64 	%fd188, %fd186, %fd187, %fd185;
	ld.global.u32 	%r141, [%rd78+8];
	add.s32 	%r142, %r14, %r141;
	mul.wide.s32 	%rd87, %r142, 8;
	add.s64 	%rd88, %rd2, %rd87;
	ld.global.f64 	%fd189, [%rd88];
	add.s32 	%r143, %r16, %r141;
	mul.wide.s32 	%rd89, %r143, 8;
	add.s64 	%rd90, %rd1, %rd89;
	ld.global.f64 	%fd190, [%rd90];
	fma.rn.f64 	%fd191, %fd189, %fd190, %fd188;
	ld.global.u32 	%r144, [%rd78+12];
	add.s32 	%r145, %r14, %r144;
	mul.wide.s32 	%rd91, %r145, 8;
	add.s64 	%rd92, %rd2, %rd91;
	ld.global.f64 	%fd192, [%rd92];
	add.s32 	%r146, %r16, %r144;
	mul.wide.s32 	%rd93, %r146, 8;
	add.s64 	%rd94, %rd1, %rd93;
	ld.global.f64 	%fd193, [%rd94];
	fma.rn.f64 	%fd194, %fd192, %fd193, %fd191;
	ld.global.u32 	%r147, [%rd78+16];
	add.s32 	%r148, %r14, %r147;
	mul.wide.s32 	%rd95, %r148, 8;
	add.s64 	%rd96, %rd2, %rd95;
	ld.global.f64 	%fd195, [%rd96];
	add.s32 	%r149, %r16, %r147;
	mul.wide.s32 	%rd97, %r149, 8;
	add.s64 	%rd98, %rd1, %rd97;
	ld.global.f64 	%fd196, [%rd98];
	fma.rn.f64 	%fd197, %fd195, %fd196, %fd194;
	ld.global.u32 	%r150, [%rd78+20];
	add.s32 	%r151, %r14, %r150;
	mul.wide.s32 	%rd99, %r151, 8;
	add.s64 	%rd100, %rd2, %rd99;
	ld.global.f64 	%fd198, [%rd100];
	add.s32 	%r152, %r16, %r150;
	mul.wide.s32 	%rd101, %r152, 8;
	add.s64 	%rd102, %rd1, %rd101;
	ld.global.f64 	%fd199, [%rd102];
	fma.rn.f64 	%fd200, %fd198, %fd199, %fd197;
	ld.global.u32 	%r153, [%rd78+24];
	add.s32 	%r154, %r14, %r153;
	mul.wide.s32 	%rd103, %r154, 8;
	add.s64 	%rd104, %rd2, %rd103;
	ld.global.f64 	%fd201, [%rd104];
	add.s32 	%r155, %r16, %r153;
	mul.wide.s32 	%rd105, %r155, 8;
	add.s64 	%rd106, %rd1, %rd105;
	ld.global.f64 	%fd202, [%rd106];
	fma.rn.f64 	%fd203, %fd201, %fd202, %fd200;
	add.s32 	%r197, %r197, 8;
	ld.global.u32 	%r156, [%rd78+28];
	add.s32 	%r157, %r14, %r156;
	mul.wide.s32 	%rd107, %r157, 8;
	add.s64 	%rd108, %rd2, %rd107;
	ld.global.f64 	%fd204, [%rd108];
	add.s32 	%r158, %r16, %r156;
	mul.wide.s32 	%rd109, %r158, 8;
	add.s64 	%rd110, %rd1, %rd109;
	ld.global.f64 	%fd205, [%rd110];
	fma.rn.f64 	%fd234, %fd204, %fd205, %fd203;
	add.s32 	%r196, %r196, 8;
	setp.ne.s32 	%p24, %r196, %r49;
	@%p24 bra 	$L__BB0_32;
$L__BB0_33:
	setp.eq.s32 	%p25, %r48, 0;
	@%p25 bra 	$L__BB0_41;
	and.b32  	%r59, %r47, 3;
	setp.lt.u32 	%p26, %r48, 4;
	@%p26 bra 	$L__BB0_36;
	mul.wide.s32 	%rd111, %r197, 4;
	add.s64 	%rd112, %rd3, %rd111;
	ld.global.u32 	%r159, [%rd112];
	add.s32 	%r160, %r14, %r159;
	mul.wide.s32 	%rd113, %r160, 8;
	add.s64 	%rd114, %rd2, %rd113;
	ld.global.f64 	%fd207, [%rd114];
	add.s32 	%r161, %r16, %r159;
	mul.wide.s32 	%rd115, %r161, 8;
	add.s64 	%rd116, %rd1, %rd115;
	ld.global.f64 	%fd208, [%rd116];
	fma.rn.f64 	%fd209, %fd207, %fd208, %fd234;
	ld.global.u32 	%r162, [%rd112+4];
	add.s32 	%r163, %r14, %r162;
	mul.wide.s32 	%rd117, %r163, 8;
	add.s64 	%rd118, %rd2, %rd117;
	ld.global.f64 	%fd210, [%rd118];
	add.s32 	%r164, %r16, %r162;
	mul.wide.s32 	%rd119, %r164, 8;
	add.s64 	%rd120, %rd1, %rd119;
	ld.global.f64 	%fd211, [%rd120];
	fma.rn.f64 	%fd212, %fd210, %fd211, %fd209;
	ld.global.u32 	%r165, [%rd112+8];
	add.s32 	%r166, %r14, %r165;
	mul.wide.s32 	%rd121, %r166, 8;
	add.s64 	%rd122, %rd2, %rd121;
	ld.global.f64 	%fd213, [%rd122];
	add.s32 	%r167, %r16, %r165;
	mul.wide.s32 	%rd123, %r167, 8;
	add.s64 	%rd124, %rd1, %rd123;
	ld.global.f64 	%fd214, [%rd124];
	fma.rn.f64 	%fd215, %fd213, %fd214, %fd212;
	ld.global.u32 	%r168, [%rd112+12];
	add.s32 	%r169, %r14, %r168;
	mul.wide.s32 	%rd125, %r169, 8;
	add.s64 	%rd126, %rd2, %rd125;
	ld.global.f64 	%fd216, [%rd126];
	add.s32 	%r170, %r16, %r168;
	mul.wide.s32 	%rd127, %r170, 8;
	add.s64 	%rd128, %rd1, %rd127;
	ld.global.f64 	%fd217, [%rd128];
	fma.rn.f64 	%fd234, %fd216, %fd217, %fd215;
	add.s32 	%r197, %r197, 4;
$L__BB0_36:
	setp.eq.s32 	%p27, %r59, 0;
	@%p27 bra 	$L__BB0_41;
	setp.eq.s32 	%p28, %r59, 1;
	@%p28 bra 	$L__BB0_39;
	mul.wide.s32 	%rd129, %r197, 4;
	add.s64 	%rd130, %rd3, %rd129;
	ld.global.u32 	%r171, [%rd130];
	add.s32 	%r172, %r14, %r171;
	mul.wide.s32 	%rd131, %r172, 8;
	add.s64 	%rd132, %rd2, %rd131;
	ld.global.f64 	%fd219, [%rd132];
	add.s32 	%r173, %r16, %r171;
	mul.wide.s32 	%rd133, %r173, 8;
	add.s64 	%rd134, %rd1, %rd133;
	ld.global.f64 	%fd220, [%rd134];
	fma.rn.f64 	%fd221, %fd219, %fd220, %fd234;
	ld.global.u32 	%r174, [%rd130+4];
	add.s32 	%r175, %r14, %r174;
	mul.wide.s32 	%rd135, %r175, 8;
	add.s64 	%rd136, %rd2, %rd135;
	ld.global.f64 	%fd222, [%rd136];
	add.s32 	%r176, %r16, %r174;
	mul.wide.s32 	%rd137, %r176, 8;
	add.s64 	%rd138, %rd1, %rd137;
	ld.global.f64 	%fd223, [%rd138];
	fma.rn.f64 	%fd234, %fd222, %fd223, %fd221;
	add.s32 	%r197, %r197, 2;
$L__BB0_39:
	and.b32  	%r177, %r47, 1;
	setp.eq.b32 	%p29, %r177, 1;
	not.pred 	%p30, %p29;
	@%p30 bra 	$L__BB0_41;
	mul.wide.s32 	%rd139, %r197, 4;
	add.s64 	%rd140, %rd3, %rd139;
	ld.global.u32 	%r178, [%rd140];
	add.s32 	%r179, %r14, %r178;
	mul.wide.s32 	%rd141, %r179, 8;
	add.s64 	%rd142, %rd2, %rd141;
	ld.global.f64 	%fd224, [%rd142];
	add.s32 	%r180, %r16, %r178;
	mul.wide.s32 	%rd143, %r180, 8;
	add.s64 	%rd144, %rd1, %rd143;
	ld.global.f64 	%fd225, [%rd144];
	fma.rn.f64 	%fd234, %fd224, %fd225, %fd234;
$L__BB0_41:
	ld.param.f64 	%fd227, [_Z7mamultcPdS_S_diiPi_param_3];
	fma.rn.f64 	%fd226, %fd227, %fd1, %fd234;
	st.global.f64 	[%rd5+-8], %fd226;
	add.s32 	%r182, %r182, %r4;
	setp.le.s32 	%p31, %r182, %r67;
	add.s32 	%r181, %r181, 1;
	@%p31 bra 	$L__BB0_2;
$L__BB0_42:
	ret;

}
	// .globl	_Z7mamult2PdS_S_di
.visible .entry _Z7mamult2PdS_S_di(
	.param .u64 .ptr .align 1 _Z7mamult2PdS_S_di_param_0,
	.param .u64 .ptr .align 1 _Z7mamult2PdS_S_di_param_1,
	.param .u64 .ptr .align 1 _Z7mamult2PdS_S_di_param_2,
	.param .f64 _Z7mamult2PdS_S_di_param_3,
	.param .u32 _Z7mamult2PdS_S_di_param_4
)
{
	.reg .pred 	%p<33>;
	.reg .b16 	%rs<52>;
	.reg .b32 	%r<354>;
	.reg .b64 	%rd<123>;
	.reg .b64 	%fd<247>;

	ld.param.u64 	%rd7, [_Z7mamult2PdS_S_di_param_0];
	ld.param.u64 	%rd8, [_Z7mamult2PdS_S_di_param_1];
	ld.param.u64 	%rd6, [_Z7mamult2PdS_S_di_param_2];
	ld.param.f64 	%fd39, [_Z7mamult2PdS_S_di_param_3];
	ld.param.u32 	%r69, [_Z7mamult2PdS_S_di_param_4];
	cvta.to.global.u64 	%rd1, %rd8;
	cvta.to.global.u64 	%rd2, %rd7;
	mov.u32 	%r1, %ctaid.x;
	setp.ge.s32 	%p1, %r1, %r69;
	@%p1 bra 	$L__BB1_45;
	add.s32 	%r334, %r1, 1;
	mov.u32 	%r3, %tid.x;
	mov.u32 	%r4, %ntid.x;
	mov.u32 	%r5, %nctaid.x;
	cvt.u16.u32 	%rs2, %r3;
	add.s16 	%rs1, %rs2, 1;
	cvt.u16.u32 	%rs3, %r4;
	cvt.u16.u32 	%rs4, %r1;
	not.b32 	%r71, %r1;
	add.s32 	%r6, %r69, %r71;
	add.s32 	%r7, %r69, -2;
	cvt.u16.u32 	%rs27, %r69;
	xor.b16  	%rs28, %rs4, 7;
	add.s16 	%rs6, %rs28, %rs27;
	xor.b16  	%rs29, %rs4, 3;
	add.s16 	%rs7, %rs29, %rs27;
	cvta.to.global.u64 	%rd3, %rd6;
	mov.b32 	%r333, 0;
	mov.b16 	%rs47, 0;
	mov.u16 	%rs48, %rs47;
$L__BB1_2:
	cvt.u16.u32 	%rs30, %r5;
	mul.lo.s16 	%rs10, %rs47, %rs30;
	sub.s16 	%rs11, %rs7, %rs10;
	mul.lo.s32 	%r10, %r5, %r333;
	add.s32 	%r11, %r1, %r10;
	add.s32 	%r12, %r334, -1;
	mul.lo.s32 	%r72, %r12, %r334;
	shr.u32 	%r73, %r72, 31;
	add.s32 	%r74, %r72, %r73;
	shr.s32 	%r13, %r74, 1;
	setp.ge.s32 	%p2, %r3, %r334;
	@%p2 bra 	$L__BB1_44;
	add.s32 	%r336, %r3, 1;
	mul.lo.s16 	%rs35, %rs48, %rs30;
	sub.s32 	%r76, %r6, %r10;
	sub.s16 	%rs36, %rs6, %rs35;
	cvt.u32.u16 	%r77, %rs36;
	and.b32  	%r78, %r77, 7;
	add.s32 	%r15, %r78, -1;
	add.s32 	%r16, %r13, -1;
	add.s16 	%rs12, %rs10, %rs4;
	add.s16 	%rs13, %rs35, %rs4;
	and.b32  	%r17, %r76, 7;
	and.b32  	%r18, %r76, -8;
	and.b32  	%r19, %r77, 3;
	mov.b32 	%r335, 0;
	mov.b16 	%rs49, 0;
	sub.s32 	%r212, %r7, %r11;
	mov.u16 	%rs50, %rs49;
	mov.u16 	%rs51, %rs49;
$L__BB1_4:
	mad.lo.s16 	%rs17, %rs50, %rs3, %rs2;
	sub.s16 	%rs18, %rs13, %rs17;
	mul.lo.s32 	%r22, %r4, %r335;
	add.s32 	%r23, %r3, %r22;
	sub.s32 	%r24, %r11, %r23;
	add.s32 	%r25, %r336, -1;
	setp.lt.s32 	%p3, %r336, 1;
	mov.f64 	%fd229, 0d0000000000000000;
	@%p3 bra 	$L__BB1_19;
	mul.lo.s32 	%r80, %r25, %r336;
	shr.u32 	%r81, %r80, 31;
	add.s32 	%r82, %r80, %r81;
	shr.s32 	%r340, %r82, 1;
	add.s32 	%r27, %r340, -1;
	setp.lt.u32 	%p4, %r23, 15;
	mov.b32 	%r338, 1;
	mov.f64 	%fd229, 0d0000000000000000;
	@%p4 bra 	$L__BB1_9;
	and.b32  	%r84, %r336, 2147483632;
	neg.s32 	%r343, %r84;
	mov.f64 	%fd229, 0d0000000000000000;
	mov.b32 	%r342, 0;
	mov.u32 	%r341, %r13;
$L__BB1_7:
	.pragma "nounroll";
	mul.wide.s32 	%rd9, %r341, 8;
	add.s64 	%rd10, %rd2, %rd9;
	ld.global.f64 	%fd44, [%rd10];
	mul.wide.s32 	%rd11, %r340, 8;
	add.s64 	%rd12, %rd1, %rd11;
	ld.global.f64 	%fd45, [%rd12];
	fma.rn.f64 	%fd46, %fd44, %fd45, %fd229;
	ld.global.f64 	%fd47, [%rd10+8];
	ld.global.f64 	%fd48, [%rd12+8];
	fma.rn.f64 	%fd49, %fd47, %fd48, %fd46;
	ld.global.f64 	%fd50, [%rd10+16];
	ld.global.f64 	%fd51, [%rd12+16];
	fma.rn.f64 	%fd52, %fd50, %fd51, %fd49;
	ld.global.f64 	%fd53, [%rd10+24];
	ld.global.f64 	%fd54, [%rd12+24];
	fma.rn.f64 	%fd55, %fd53, %fd54, %fd52;
	ld.global.f64 	%fd56, [%rd10+32];
	ld.global.f64 	%fd57, [%rd12+32];
	fma.rn.f64 	%fd58, %fd56, %fd57, %fd55;
	ld.global.f64 	%fd59, [%rd10+40];
	ld.global.f64 	%fd60, [%rd12+40];
	fma.rn.f64 	%fd61, %fd59, %fd60, %fd58;
	ld.global.f64 	%fd62, [%rd10+48];
	ld.global.f64 	%fd63, [%rd12+48];
	fma.rn.f64 	%fd64, %fd62, %fd63, %fd61;
	ld.global.f64 	%fd65, [%rd10+56];
	ld.global.f64 	%fd66, [%rd12+56];
	fma.rn.f64 	%fd67, %fd65, %fd66, %fd64;
	ld.global.f64 	%fd68, [%rd10+64];
	ld.global.f64 	%fd69, [%rd12+64];
	fma.rn.f64 	%fd70, %fd68, %fd69, %fd67;
	ld.global.f64 	%fd71, [%rd10+72];
	ld.global.f64 	%fd72, [%rd12+72];
	fma.rn.f64 	%fd73, %fd71, %fd72, %fd70;
	ld.global.f64 	%fd74, [%rd10+80];
	ld.global.f64 	%fd75, [%rd12+80];
	fma.rn.f64 	%fd76, %fd74, %fd75, %fd73;
	ld.global.f64 	%fd77, [%rd10+88];
	ld.global.f64 	%fd78, [%rd12+88];
	fma.rn.f64 	%fd79, %fd77, %fd78, %fd76;
	ld.global.f64 	%fd80, [%rd10+96];
	ld.global.f64 	%fd81, [%rd12+96];
	fma.rn.f64 	%fd82, %fd80, %fd81, %fd79;
	ld.global.f64 	%fd83, [%rd10+104];
	ld.global.f64 	%fd84, [%rd12+104];
	fma.rn.f64 	%fd85, %fd83, %fd84, %fd82;
	ld.global.f64 	%fd86, [%rd10+112];
	ld.global.f64 	%fd87, [%rd12+112];
	fma.rn.f64 	%fd88, %fd86, %fd87, %fd85;
	ld.global.f64 	%fd89, [%rd10+120];
	ld.global.f64 	%fd90, [%rd12+120];
	fma.rn.f64 	%fd229, %fd89, %fd90, %fd88;
	add.s32 	%r343, %r343, 16;
	add.s32 	%r342, %r342, 16;
	add.s32 	%r341, %r341, 16;
	add.s32 	%r340, %r340, 16;
	setp.eq.s32 	%p5, %r343, 0;
	@%p5 bra 	$L__BB1_8;
	bra.uni 	$L__BB1_7;
$L__BB1_8:
	add.s32 	%r338, %r342, 1;
$L__BB1_9:
	and.b32  	%r85, %r336, 15;
	setp.eq.s32 	%p6, %r85, 0;
	@%p6 bra 	$L__BB1_19;
	cvt.u16.u32 	%rs37, %r4;
	mad.lo.s16 	%rs38, %rs51, %rs37, %rs1;
	cvt.u32.u16 	%r86, %rs38;
	and.b32  	%r31, %r86, 15;
	add.s32 	%r87, %r31, -1;
	setp.lt.u32 	%p7, %r87, 7;
	@%p7 bra 	$L__BB1_12;
	add.s32 	%r88, %r16, %r338;
	mul.wide.s32 	%rd13, %r88, 8;
	add.s64 	%rd14, %rd2, %rd13;
	ld.global.f64 	%fd92, [%rd14];
	add.s32 	%r89, %r27, %r338;
	mul.wide.s32 	%rd15, %r89, 8;
	add.s64 	%rd16, %rd1, %rd15;
	ld.global.f64 	%fd93, [%rd16];
	fma.rn.f64 	%fd94, %fd92, %fd93, %fd229;
	ld.global.f64 	%fd95, [%rd14+8];
	ld.global.f64 	%fd96, [%rd16+8];
	fma.rn.f64 	%fd97, %fd95, %fd96, %fd94;
	ld.global.f64 	%fd98, [%rd14+16];
	ld.global.f64 	%fd99, [%rd16+16];
	fma.rn.f64 	%fd100, %fd98, %fd99, %fd97;
	ld.global.f64 	%fd101, [%rd14+24];
	ld.global.f64 	%fd102, [%rd16+24];
	fma.rn.f64 	%fd103, %fd101, %fd102, %fd100;
	ld.global.f64 	%fd104, [%rd14+32];
	ld.global.f64 	%fd105, [%rd16+32];
	fma.rn.f64 	%fd106, %fd104, %fd105, %fd103;
	ld.global.f64 	%fd107, [%rd14+40];
	ld.global.f64 	%fd108, [%rd16+40];
	fma.rn.f64 	%fd109, %fd107, %fd108, %fd106;
	ld.global.f64 	%fd110, [%rd14+48];
	ld.global.f64 	%fd111, [%rd16+48];
	fma.rn.f64 	%fd112, %fd110, %fd111, %fd109;
	ld.global.f64 	%fd113, [%rd14+56];
	ld.global.f64 	%fd114, [%rd16+56];
	fma.rn.f64 	%fd229, %fd113, %fd114, %fd112;
	add.s32 	%r338, %r338, 8;
$L__BB1_12:
	and.b32  	%r90, %r31, 7;
	setp.eq.s32 	%p8, %r90, 0;
	@%p8 bra 	$L__BB1_19;
	add.s16 	%rs39, %rs17, 1;
	cvt.u32.u16 	%r91, %rs39;
	and.b32  	%r92, %r91, 7;
	and.b32  	%r34, %r91, 3;
	add.s32 	%r93, %r92, -1;
	setp.lt.u32 	%p9, %r93, 3;
	@%p9 bra 	$L__BB1_15;
	add.s32 	%r94, %r16, %r338;
	mul.wide.s32 	%rd17, %r94, 8;
	add.s64 	%rd18, %rd2, %rd17;
	ld.global.f64 	%fd116, [%rd18];
	add.s32 	%r95, %r27, %r338;
	mul.wide.s32 	%rd19, %r95, 8;
	add.s64 	%rd20, %rd1, %rd19;
	ld.global.f64 	%fd117, [%rd20];
	fma.rn.f64 	%fd118, %fd116, %fd117, %fd229;
	ld.global.f64 	%fd119, [%rd18+8];
	ld.global.f64 	%fd120, [%rd20+8];
	fma.rn.f64 	%fd121, %fd119, %fd120, %fd118;
	ld.global.f64 	%fd122, [%rd18+16];
	ld.global.f64 	%fd123, [%rd20+16];
	fma.rn.f64 	%fd124, %fd122, %fd123, %fd121;
	ld.global.f64 	%fd125, [%rd18+24];
	ld.global.f64 	%fd126, [%rd20+24];
	fma.rn.f64 	%fd229, %fd125, %fd126, %fd124;
	add.s32 	%r338, %r338, 4;
$L__BB1_15:
	setp.eq.s32 	%p10, %r34, 0;
	@%p10 bra 	$L__BB1_19;
	add.s32 	%r96, %r16, %r338;
	mul.wide.s32 	%rd21, %r96, 8;
	add.s64 	%rd4, %rd2, %rd21;
	ld.global.f64 	%fd127, [%rd4];
	add.s32 	%r97, %r27, %r338;
	mul.wide.s32 	%rd22, %r97, 8;
	add.s64 	%rd5, %rd1, %rd22;
	ld.global.f64 	%fd128, [%rd5];
	fma.rn.f64 	%fd229, %fd127, %fd128, %fd229;
	setp.eq.s32 	%p11, %r34, 1;
	@%p11 bra 	$L__BB1_19;
	ld.global.f64 	%fd129, [%rd4+8];
	ld.global.f64 	%fd130, [%rd5+8];
	fma.rn.f64 	%fd229, %fd129, %fd130, %fd229;
	setp.eq.s32 	%p12, %r34, 2;
	@%p12 bra 	$L__BB1_19;
	ld.global.f64 	%fd131, [%rd4+16];
	ld.global.f64 	%fd132, [%rd5+16];
	fma.rn.f64 	%fd229, %fd131, %fd132, %fd229;
$L__BB1_19:
	setp.ge.s32 	%p13, %r336, %r334;
	@%p13 bra 	$L__BB1_31;
	sub.s32 	%r98, %r3, %r11;
	add.s32 	%r99, %r98, %r22;
	setp.gt.u32 	%p14, %r99, -8;
	mov.u32 	%r347, %r336;
	@%p14 bra 	$L__BB1_23;
	and.b32  	%r37, %r24, -8;
	mov.b32 	%r348, 0;
	mov.u32 	%r347, %r336;
$L__BB1_22:
	.pragma "nounroll";
	shl.b32 	%r101, %r347, 1;
	add.s32 	%r102, %r347, %r13;
	mul.wide.s32 	%rd23, %r102, 8;
	add.s64 	%rd24, %rd2, %rd23;
	ld.global.f64 	%fd134, [%rd24];
	mad.lo.s32 	%r103, %r347, %r347, %r347;
	shr.u32 	%r104, %r103, 31;
	add.s32 	%r105, %r103, %r104;
	shr.s32 	%r106, %r105, 1;
	add.s32 	%r107, %r25, %r106;
	mul.wide.s32 	%rd25, %r107, 8;
	add.s64 	%rd26, %rd1, %rd25;
	ld.global.f64 	%fd135, [%rd26];
	fma.rn.f64 	%fd136, %fd134, %fd135, %fd229;
	ld.global.f64 	%fd137, [%rd24+8];
	add.s32 	%r108, %r101, %r103;
	add.s32 	%r109, %r108, 2;
	shr.u32 	%r110, %r109, 31;
	add.s32 	%r111, %r109, %r110;
	shr.s32 	%r112, %r111, 1;
	add.s32 	%r113, %r25, %r112;
	mul.wide.s32 	%rd27, %r113, 8;
	add.s64 	%rd28, %rd1, %rd27;
	ld.global.f64 	%fd138, [%rd28];
	fma.rn.f64 	%fd139, %fd137, %fd138, %fd136;
	add.s32 	%r114, %r347, 3;
	ld.global.f64 	%fd140, [%rd24+16];
	add.s32 	%r115, %r114, %r347;
	shl.b32 	%r116, %r115, 1;
	add.s32 	%r117, %r116, %r103;
	shr.u32 	%r118, %r117, 31;
	add.s32 	%r119, %r117, %r118;
	shr.s32 	%r120, %r119, 1;
	add.s32 	%r121, %r25, %r120;
	mul.wide.s32 	%rd29, %r121, 8;
	add.s64 	%rd30, %rd1, %rd29;
	ld.global.f64 	%fd141, [%rd30];
	fma.rn.f64 	%fd142, %fd140, %fd141, %fd139;
	add.s32 	%r122, %r115, %r114;
	add.s32 	%r123, %r347, %r122;
	ld.global.f64 	%fd143, [%rd24+24];
	shl.b32 	%r124, %r122, 1;
	add.s32 	%r125, %r124, %r103;
	shr.u32 	%r126, %r125, 31;
	add.s32 	%r127, %r125, %r126;
	shr.s32 	%r128, %r127, 1;
	add.s32 	%r129, %r25, %r128;
	mul.wide.s32 	%rd31, %r129, 8;
	add.s64 	%rd32, %rd1, %rd31;
	ld.global.f64 	%fd144, [%rd32];
	fma.rn.f64 	%fd145, %fd143, %fd144, %fd142;
	add.s32 	%r130, %r123, 4;
	add.s32 	%r131, %r347, %r130;
	ld.global.f64 	%fd146, [%rd24+32];
	shl.b32 	%r132, %r130, 1;
	add.s32 	%r133, %r132, %r103;
	shr.u32 	%r134, %r133, 31;
	add.s32 	%r135, %r133, %r134;
	shr.s32 	%r136, %r135, 1;
	add.s32 	%r137, %r25, %r136;
	mul.wide.s32 	%rd33, %r137, 8;
	add.s64 	%rd34, %rd1, %rd33;
	ld.global.f64 	%fd147, [%rd34];
	fma.rn.f64 	%fd148, %fd146, %fd147, %fd145;
	add.s32 	%r138, %r131, 5;
	add.s32 	%r139, %r347, %r138;
	ld.global.f64 	%fd149, [%rd24+40];
	shl.b32 	%r140, %r138, 1;
	add.s32 	%r141, %r140, %r103;
	shr.u32 	%r142, %r141, 31;
	add.s32 	%r143, %r141, %r142;
	shr.s32 	%r144, %r143, 1;
	add.s32 	%r145, %r25, %r144;
	mul.wide.s32 	%rd35, %r145, 8;
	add.s64 	%rd36, %rd1, %rd35;
	ld.global.f64 	%fd150, [%rd36];
	fma.rn.f64 	%fd151, %fd149, %fd150, %fd148;
	add.s32 	%r146, %r139, 6;
	add.s32 	%r147, %r347, %r146;
	ld.global.f64 	%fd152, [%rd24+48];
	shl.b32 	%r148, %r146, 1;
	add.s32 	%r149, %r148, %r103;
	shr.u32 	%r150, %r149, 31;
	add.s32 	%r151, %r149, %r150;
	shr.s32 	%r152, %r151, 1;
	add.s32 	%r153, %r25, %r152;
	mul.wide.s32 	%rd37, %r153, 8;
	add.s64 	%rd38, %rd1, %rd37;
	ld.global.f64 	%fd153, [%rd38];
	fma.rn.f64 	%fd154, %fd152, %fd153, %fd151;
	add.s32 	%r347, %r347, 8;
	ld.global.f64 	%fd155, [%rd24+56];
	shl.b32 	%r154, %r147, 1;
	add.s32 	%r155, %r154, %r103;
	add.s32 	%r156, %r155, 14;
	shr.u32 	%r157, %r156, 31;
	add.s32 	%r158, %r156, %r157;
	shr.s32 	%r159, %r158, 1;
	add.s32 	%r160, %r25, %r159;
	mul.wide.s32 	%rd39, %r160, 8;
	add.s64 	%rd40, %rd1, %rd39;
	ld.global.f64 	%fd156, [%rd40];
	fma.rn.f64 	%fd229, %fd155, %fd156, %fd154;
	add.s32 	%r348, %r348, 8;
	setp.eq.s32 	%p15, %r348, %r37;
	@%p15 bra 	$L__BB1_23;
	bra.uni 	$L__BB1_22;
$L__BB1_23:
	and.b32  	%r161, %r24, 7;
	setp.eq.s32 	%p16, %r161, 0;
	@%p16 bra 	$L__BB1_31;
	cvt.u32.u16 	%r162, %rs18;
	and.b32  	%r47, %r162, 7;
	add.s32 	%r163, %r47, -1;
	setp.lt.u32 	%p17, %r163, 3;
	@%p17 bra 	$L__BB1_26;
	shl.b32 	%r164, %r347, 1;
	add.s32 	%r165, %r347, %r13;
	mul.wide.s32 	%rd41, %r165, 8;
	add.s64 	%rd42, %rd2, %rd41;
	ld.global.f64 	%fd158, [%rd42];
	mad.lo.s32 	%r166, %r347, %r347, %r347;
	shr.u32 	%r167, %r166, 31;
	add.s32 	%r168, %r166, %r167;
	shr.s32 	%r169, %r168, 1;
	add.s32 	%r170, %r25, %r169;
	mul.wide.s32 	%rd43, %r170, 8;
	add.s64 	%rd44, %rd1, %rd43;
	ld.global.f64 	%fd159, [%rd44];
	fma.rn.f64 	%fd160, %fd158, %fd159, %fd229;
	ld.global.f64 	%fd161, [%rd42+8];
	add.s32 	%r171, %r164, %r166;
	add.s32 	%r172, %r171, 2;
	shr.u32 	%r173, %r172, 31;
	add.s32 	%r174, %r172, %r173;
	shr.s32 	%r175, %r174, 1;
	add.s32 	%r176, %r25, %r175;
	mul.wide.s32 	%rd45, %r176, 8;
	add.s64 	%rd46, %rd1, %rd45;
	ld.global.f64 	%fd162, [%rd46];
	fma.rn.f64 	%fd163, %fd161, %fd162, %fd160;
	add.s32 	%r177, %r347, 3;
	ld.global.f64 	%fd164, [%rd42+16];
	add.s32 	%r178, %r177, %r347;
	shl.b32 	%r179, %r178, 1;
	add.s32 	%r180, %r179, %r166;
	shr.u32 	%r181, %r180, 31;
	add.s32 	%r182, %r180, %r181;
	shr.s32 	%r183, %r182, 1;
	add.s32 	%r184, %r25, %r183;
	mul.wide.s32 	%rd47, %r184, 8;
	add.s64 	%rd48, %rd1, %rd47;
	ld.global.f64 	%fd165, [%rd48];
	fma.rn.f64 	%fd166, %fd164, %fd165, %fd163;
	add.s32 	%r347, %r347, 4;
	ld.global.f64 	%fd167, [%rd42+24];
	add.s32 	%r185, %r178, %r177;
	shl.b32 	%r186, %r185, 1;
	add.s32 	%r187, %r186, %r166;
	shr.u32 	%r188, %r187, 31;
	add.s32 	%r189, %r187, %r188;
	shr.s32 	%r190, %r189, 1;
	add.s32 	%r191, %r25, %r190;
	mul.wide.s32 	%rd49, %r191, 8;
	add.s64 	%rd50, %rd1, %rd49;
	ld.global.f64 	%fd168, [%rd50];
	fma.rn.f64 	%fd229, %fd167, %fd168, %fd166;
$L__BB1_26:
	and.b32  	%r192, %r47, 3;
	setp.eq.s32 	%p18, %r192, 0;
	@%p18 bra 	$L__BB1_31;
	cvt.u16.u32 	%rs40, %r4;
	cvt.u16.u32 	%rs41, %r3;
	mad.lo.s16 	%rs42, %rs49, %rs40, %rs41;
	sub.s16 	%rs19, %rs12, %rs42;
	and.b16  	%rs43, %rs19, 3;
	setp.eq.s16 	%p19, %rs43, 1;
	@%p19 bra 	$L__BB1_29;
	shl.b32 	%r193, %r347, 1;
	add.s32 	%r194, %r347, %r13;
	mul.wide.s32 	%rd51, %r194, 8;
	add.s64 	%rd52, %rd2, %rd51;
	ld.global.f64 	%fd170, [%rd52];
	mad.lo.s32 	%r195, %r347, %r347, %r347;
	shr.u32 	%r196, %r195, 31;
	add.s32 	%r197, %r195, %r196;
	shr.s32 	%r198, %r197, 1;
	add.s32 	%r199, %r25, %r198;
	mul.wide.s32 	%rd53, %r199, 8;
	add.s64 	%rd54, %rd1, %rd53;
	ld.global.f64 	%fd171, [%rd54];
	fma.rn.f64 	%fd172, %fd170, %fd171, %fd229;
	add.s32 	%r347, %r347, 2;
	ld.global.f64 	%fd173, [%rd52+8];
	add.s32 	%r200, %r193, %r195;
	add.s32 	%r201, %r200, 2;
	shr.u32 	%r202, %r201, 31;
	add.s32 	%r203, %r201, %r202;
	shr.s32 	%r204, %r203, 1;
	add.s32 	%r205, %r25, %r204;
	mul.wide.s32 	%rd55, %r205, 8;
	add.s64 	%rd56, %rd1, %rd55;
	ld.global.f64 	%fd174, [%rd56];
	fma.rn.f64 	%fd229, %fd173, %fd174, %fd172;
$L__BB1_29:
	and.b16  	%rs44, %rs19, 1;
	setp.eq.b16 	%p20, %rs44, 1;
	not.pred 	%p21, %p20;
	@%p21 bra 	$L__BB1_31;
	add.s32 	%r206, %r347, %r13;
	mul.wide.s32 	%rd57, %r206, 8;
	add.s64 	%rd58, %rd2, %rd57;
	ld.global.f64 	%fd175, [%rd58];
	mad.lo.s32 	%r207, %r347, %r347, %r347;
	shr.u32 	%r208, %r207, 31;
	add.s32 	%r209, %r207, %r208;
	shr.s32 	%r210, %r209, 1;
	add.s32 	%r211, %r25, %r210;
	mul.wide.s32 	%rd59, %r211, 8;
	add.s64 	%rd60, %rd1, %rd59;
	ld.global.f64 	%fd176, [%rd60];
	fma.rn.f64 	%fd229, %fd175, %fd176, %fd229;
$L__BB1_31:
	setp.ge.s32 	%p22, %r334, %r69;
	@%p22 bra 	$L__BB1_43;
	setp.lt.u32 	%p23, %r212, 7;
	mov.u32 	%r351, %r334;
	@%p23 bra 	$L__BB1_35;
	mov.b32 	%r350, 0;
	mov.u32 	%r351, %r334;
$L__BB1_34:
	.pragma "nounroll";
	shl.b32 	%r214, %r351, 1;
	mad.lo.s32 	%r215, %r351, %r351, %r351;
	shr.u32 	%r216, %r215, 31;
	add.s32 	%r217, %r215, %r216;
	shr.s32 	%r218, %r217, 1;
	add.s32 	%r219, %r12, %r218;
	mul.wide.s32 	%rd61, %r219, 8;
	add.s64 	%rd62, %rd2, %rd61;
	ld.global.f64 	%fd178, [%rd62];
	add.s32 	%r220, %r25, %r218;
	mul.wide.s32 	%rd63, %r220, 8;
	add.s64 	%rd64, %rd1, %rd63;
	ld.global.f64 	%fd179, [%rd64];
	fma.rn.f64 	%fd180, %fd178, %fd179, %fd229;
	add.s32 	%r221, %r214, %r215;
	add.s32 	%r222, %r221, 2;
	shr.u32 	%r223, %r222, 31;
	add.s32 	%r224, %r222, %r223;
	shr.s32 	%r225, %r224, 1;
	add.s32 	%r226, %r12, %r225;
	mul.wide.s32 	%rd65, %r226, 8;
	add.s64 	%rd66, %rd2, %rd65;
	ld.global.f64 	%fd181, [%rd66];
	add.s32 	%r227, %r25, %r225;
	mul.wide.s32 	%rd67, %r227, 8;
	add.s64 	%rd68, %rd1, %rd67;
	ld.global.f64 	%fd182, [%rd68];
	fma.rn.f64 	%fd183, %fd181, %fd182, %fd180;
	add.s32 	%r228, %r351, 3;
	add.s32 	%r229, %r228, %r351;
	shl.b32 	%r230, %r229, 1;
	add.s32 	%r231, %r230, %r215;
	shr.u32 	%r232, %r231, 31;
	add.s32 	%r233, %r231, %r232;
	shr.s32 	%r234, %r233, 1;
	add.s32 	%r235, %r12, %r234;
	mul.wide.s32 	%rd69, %r235, 8;
	add.s64 	%rd70, %rd2, %rd69;
	ld.global.f64 	%fd184, [%rd70];
	add.s32 	%r236, %r25, %r234;
	mul.wide.s32 	%rd71, %r236, 8;
	add.s64 	%rd72, %rd1, %rd71;
	ld.global.f64 	%fd185, [%rd72];
	fma.rn.f64 	%fd186, %fd184, %fd185, %fd183;
	add.s32 	%r237, %r229, %r228;
	add.s32 	%r238, %r351, %r237;
	shl.b32 	%r239, %r237, 1;
	add.s32 	%r240, %r239, %r215;
	shr.u32 	%r241, %r240, 31;
	add.s32 	%r242, %r240, %r241;
	shr.s32 	%r243, %r242, 1;
	add.s32 	%r244, %r12, %r243;
	mul.wide.s32 	%rd73, %r244, 8;
	add.s64 	%rd74, %rd2, %rd73;
	ld.global.f64 	%fd187, [%rd74];
	add.s32 	%r245, %r25, %r243;
	mul.wide.s32 	%rd75, %r245, 8;
	add.s64 	%rd76, %rd1, %rd75;
	ld.global.f64 	%fd188, [%rd76];
	fma.rn.f64 	%fd189, %fd187, %fd188, %fd186;
	add.s32 	%r246, %r238, 4;
	add.s32 	%r247, %r351, %r246;
	shl.b32 	%r248, %r246, 1;
	add.s32 	%r249, %r248, %r215;
	shr.u32 	%r250, %r249, 31;
	add.s32 	%r251, %r249, %r250;
	shr.s32 	%r252, %r251, 1;
	add.s32 	%r253, %r12, %r252;
	mul.wide.s32 	%rd77, %r253, 8;
	add.s64 	%rd78, %rd2, %rd77;
	ld.global.f64 	%fd190, [%rd78];
	add.s32 	%r254, %r25, %r252;
	mul.wide.s32 	%rd79, %r254, 8;
	add.s64 	%rd80, %rd1, %rd79;
	ld.global.f64 	%fd191, [%rd80];
	fma.rn.f64 	%fd192, %fd190, %fd191, %fd189;
	add.s32 	%r255, %r247, 5;
	add.s32 	%r256, %r351, %r255;
	shl.b32 	%r257, %r255, 1;
	add.s32 	%r258, %r257, %r215;
	shr.u32 	%r259, %r258, 31;
	add.s32 	%r260, %r258, %r259;
	shr.s32 	%r261, %r260, 1;
	add.s32 	%r262, %r12, %r261;
	mul.wide.s32 	%rd81, %r262, 8;
	add.s64 	%rd82, %rd2, %rd81;
	ld.global.f64 	%fd193, [%rd82];
	add.s32 	%r263, %r25, %r261;
	mul.wide.s32 	%rd83, %r263, 8;
	add.s64 	%rd84, %rd1, %rd83;
	ld.global.f64 	%fd194, [%rd84];
	fma.rn.f64 	%fd195, %fd193, %fd194, %fd192;
	add.s32 	%r264, %r256, 6;
	add.s32 	%r265, %r351, %r264;
	shl.b32 	%r266, %r264, 1;
	add.s32 	%r267, %r266, %r215;
	shr.u32 	%r268, %r267, 31;
	add.s32 	%r269, %r267, %r268;
	shr.s32 	%r270, %r269, 1;
	add.s32 	%r271, %r12, %r270;
	mul.wide.s32 	%rd85, %r271, 8;
	add.s64 	%rd86, %rd2, %rd85;
	ld.global.f64 	%fd196, [%rd86];
	add.s32 	%r272, %r25, %r270;
	mul.wide.s32 	%rd87, %r272, 8;
	add.s64 	%rd88, %rd1, %rd87;
	ld.global.f64 	%fd197, [%rd88];
	fma.rn.f64 	%fd198, %fd196, %fd197, %fd195;
	add.s32 	%r351, %r351, 8;
	shl.b32 	%r273, %r265, 1;
	add.s32 	%r274, %r273, %r215;
	add.s32 	%r275, %r274, 14;
	shr.u32 	%r276, %r275, 31;
	add.s32 	%r277, %r275, %r276;
	shr.s32 	%r278, %r277, 1;
	add.s32 	%r279, %r12, %r278;
	mul.wide.s32 	%rd89, %r279, 8;
	add.s64 	%rd90, %rd2, %rd89;
	ld.global.f64 	%fd199, [%rd90];
	add.s32 	%r280, %r25, %r278;
	mul.wide.s32 	%rd91, %r280, 8;
	add.s64 	%rd92, %rd1, %rd91;
	ld.global.f64 	%fd200, [%rd92];
	fma.rn.f64 	%fd229, %fd199, %fd200, %fd198;
	add.s32 	%r350, %r350, 8;
	setp.ne.s32 	%p24, %r350, %r18;
	@%p24 bra 	$L__BB1_34;
$L__BB1_35:
	setp.eq.s32 	%p25, %r17, 0;
	@%p25 bra 	$L__BB1_43;
	setp.lt.u32 	%p26, %r15, 3;
	@%p26 bra 	$L__BB1_38;
	shl.b32 	%r281, %r351, 1;
	mad.lo.s32 	%r282, %r351, %r351, %r351;
	shr.u32 	%r283, %r282, 31;
	add.s32 	%r284, %r282, %r283;
	shr.s32 	%r285, %r284, 1;
	add.s32 	%r286, %r12, %r285;
	mul.wide.s32 	%rd93, %r286, 8;
	add.s64 	%rd94, %rd2, %rd93;
	ld.global.f64 	%fd202, [%rd94];
	add.s32 	%r287, %r25, %r285;
	mul.wide.s32 	%rd95, %r287, 8;
	add.s64 	%rd96, %rd1, %rd95;
	ld.global.f64 	%fd203, [%rd96];
	fma.rn.f64 	%fd204, %fd202, %fd203, %fd229;
	add.s32 	%r288, %r281, %r282;
	add.s32 	%r289, %r288, 2;
	shr.u32 	%r290, %r289, 31;
	add.s32 	%r291, %r289, %r290;
	shr.s32 	%r292, %r291, 1;
	add.s32 	%r293, %r12, %r292;
	mul.wide.s32 	%rd97, %r293, 8;
	add.s64 	%rd98, %rd2, %rd97;
	ld.global.f64 	%fd205, [%rd98];
	add.s32 	%r294, %r25, %r292;
	mul.wide.s32 	%rd99, %r294, 8;
	add.s64 	%rd100, %rd1, %rd99;
	ld.global.f64 	%fd206, [%rd100];
	fma.rn.f64 	%fd207, %fd205, %fd206, %fd204;
	add.s32 	%r295, %r351, 3;
	add.s32 	%r296, %r295, %r351;
	shl.b32 	%r297, %r296, 1;
	add.s32 	%r298, %r297, %r282;
	shr.u32 	%r299, %r298, 31;
	add.s32 	%r300, %r298, %r299;
	shr.s32 	%r301, %r300, 1;
	add.s32 	%r302, %r12, %r301;
	mul.wide.s32 	%rd101, %r302, 8;
	add.s64 	%rd102, %rd2, %rd101;
	ld.global.f64 	%fd208, [%rd102];
	add.s32 	%r303, %r25, %r301;
	mul.wide.s32 	%rd103, %r303, 8;
	add.s64 	%rd104, %rd1, %rd103;
	ld.global.f64 	%fd209, [%rd104];
	fma.rn.f64 	%fd210, %fd208, %fd209, %fd207;
	add.s32 	%r351, %r351, 4;
	add.s32 	%r304, %r296, %r295;
	shl.b32 	%r305, %r304, 1;
	add.s32 	%r306, %r305, %r282;
	shr.u32 	%r307, %r306, 31;
	add.s32 	%r308, %r306, %r307;
	shr.s32 	%r309, %r308, 1;
	add.s32 	%r310, %r12, %r309;
	mul.wide.s32 	%rd105, %r310, 8;
	add.s64 	%rd106, %rd2, %rd105;
	ld.global.f64 	%fd211, [%rd106];
	add.s32 	%r311, %r25, %r309;
	mul.wide.s32 	%rd107, %r311, 8;
	add.s64 	%rd108, %rd1, %rd107;
	ld.global.f64 	%fd212, [%rd108];
	fma.rn.f64 	%fd229, %fd211, %fd212, %fd210;
$L__BB1_38:
	setp.eq.s32 	%p27, %r19, 0;
	@%p27 bra 	$L__BB1_43;
	and.b16  	%rs45, %rs11, 3;
	setp.eq.s16 	%p28, %rs45, 1;
	@%p28 bra 	$L__BB1_41;
	shl.b32 	%r312, %r351, 1;
	mad.lo.s32 	%r313, %r351, %r351, %r351;
	shr.u32 	%r314, %r313, 31;
	add.s32 	%r315, %r313, %r314;
	shr.s32 	%r316, %r315, 1;
	add.s32 	%r317, %r12, %r316;
	mul.wide.s32 	%rd109, %r317, 8;
	add.s64 	%rd110, %rd2, %rd109;
	ld.global.f64 	%fd214, [%rd110];
	add.s32 	%r318, %r25, %r316;
	mul.wide.s32 	%rd111, %r318, 8;
	add.s64 	%rd112, %rd1, %rd111;
	ld.global.f64 	%fd215, [%rd112];
	fma.rn.f64 	%fd216, %fd214, %fd215, %fd229;
	add.s32 	%r351, %r351, 2;
	add.s32 	%r319, %r312, %r313;
	add.s32 	%r320, %r319, 2;
	shr.u32 	%r321, %r320, 31;
	add.s32 	%r322, %r320, %r321;
	shr.s32 	%r323, %r322, 1;
	add.s32 	%r324, %r12, %r323;
	mul.wide.s32 	%rd113, %r324, 8;
	add.s64 	%rd114, %rd2, %rd113;
	ld.global.f64 	%fd217, [%rd114];
	add.s32 	%r325, %r25, %r323;
	mul.wide.s32 	%rd115, %r325, 8;
	add.s64 	%rd116, %rd1, %rd115;
	ld.global.f64 	%fd218, [%rd116];
	fma.rn.f64 	%fd229, %fd217, %fd218, %fd216;
$L__BB1_41:
	and.b16  	%rs46, %rs11, 1;
	setp.eq.b16 	%p29, %rs46, 1;
	not.pred 	%p30, %p29;
	@%p30 bra 	$L__BB1_43;
	mad.lo.s32 	%r326, %r351, %r351, %r351;
	shr.u32 	%r327, %r326, 31;
	add.s32 	%r328, %r326, %r327;
	shr.s32 	%r329, %r328, 1;
	add.s32 	%r330, %r12, %r329;
	mul.wide.s32 	%rd117, %r330, 8;
	add.s64 	%rd118, %rd2, %rd117;
	ld.global.f64 	%fd219, [%rd118];
	add.s32 	%r331, %r25, %r329;
	mul.wide.s32 	%rd119, %r331, 8;
	add.s64 	%rd120, %rd1, %rd119;
	ld.global.f64 	%fd220, [%rd120];
	fma.rn.f64 	%fd229, %fd219, %fd220, %fd229;
$L__BB1_43:
	add.s32 	%r332, %r25, %r13;
	mul.wide.s32 	%rd121, %r332, 8;
	add.s64 	%rd122, %rd3, %rd121;
	ld.global.f64 	%fd221, [%rd122];
	fma.rn.f64 	%fd222, %fd39, %fd221, %fd229;
	st.global.f64 	[%rd122], %fd222;
	add.s32 	%r336, %r336, %r4;
	setp.le.s32 	%p31, %r336, %r334;
	add.s32 	%r335, %r335, 1;
	add.s16 	%rs51, %rs51, 1;
	add.s16 	%rs50, %rs50, 1;
	add.s16 	%rs49, %rs49, 1;
	@%p31 bra 	$L__BB1_4;
$L__BB1_44:
	add.s32 	%r334, %r334, %r5;
	setp.le.s32 	%p32, %r334, %r69;
	add.s32 	%r333, %r333, 1;
	add.s16 	%rs48, %rs48, 1;
	add.s16 	%rs47, %rs47, 1;
	@%p32 bra 	$L__BB1_2;
$L__BB1_45:
	ret;

}
	// .globl	_Z7mamult3PdS_S_iii
.visible .entry _Z7mamult3PdS_S_iii(
	.param .u64 .ptr .align 1 _Z7mamult3PdS_S_iii_param_0,
	.param .u64 .ptr .align 1 _Z7mamult3PdS_S_iii_param_1,
	.param .u64 .ptr .align 1 _Z7mamult3PdS_S_iii_param_2,
	.param .u32 _Z7mamult3PdS_S_iii_param_3,
	.param .u32 _Z7mamult3PdS_S_iii_param_4,
	.param .u32 _Z7mamult3PdS_S_iii_param_5
)
{
	.reg .pred 	%p<33>;
	.reg .b16 	%rs<55>;
	.reg .b32 	%r<358>;
	.reg .b64 	%rd<123>;
	.reg .b64 	%fd<244>;

	ld.param.u64 	%rd7, [_Z7mamult3PdS_S_iii_param_0];
	ld.param.u64 	%rd8, [_Z7mamult3PdS_S_iii_param_1];
	ld.param.u64 	%rd6, [_Z7mamult3PdS_S_iii_param_2];
	ld.param.u32 	%r69, [_Z7mamult3PdS_S_iii_param_3];
	ld.param.u32 	%r70, [_Z7mamult3PdS_S_iii_param_4];
	ld.param.u32 	%r71, [_Z7mamult3PdS_S_iii_param_5];
	cvta.to.global.u64 	%rd1, %rd8;
	cvta.to.global.u64 	%rd2, %rd7;
	mov.u32 	%r1, %ctaid.x;
	add.s32 	%r2, %r69, %r1;
	setp.gt.s32 	%p1, %r2, %r70;
	@%p1 bra 	$L__BB2_45;
	mov.u32 	%r3, %tid.x;
	mov.u32 	%r4, %ntid.x;
	mov.u32 	%r5, %nctaid.x;
	cvt.u16.u32 	%rs26, %r3;
	add.s16 	%rs1, %rs26, 1;
	cvt.u16.u32 	%rs2, %r4;
	not.b32 	%r6, %r3;
	cvt.u16.u32 	%rs3, %r71;
	cvt.u16.u32 	%rs27, %r1;
	cvt.u16.u32 	%rs28, %r69;
	add.s16 	%rs6, %rs27, %rs28;
	sub.s32 	%r73, %r1, %r71;
	add.s32 	%r7, %r69, %r73;
	cvta.to.global.u64 	%rd3, %rd6;
	mov.b32 	%r337, 0;
	mov.b16 	%rs50, 0;
	mov.u16 	%rs51, %rs50;
	mov.u32 	%r338, %r2;
$L__BB2_2:
	cvt.u16.u32 	%rs29, %r5;
	mul.lo.s16 	%rs9, %rs50, %rs29;
	add.s16 	%rs30, %rs6, %rs9;
	sub.s16 	%rs10, %rs3, %rs30;
	add.s32 	%r10, %r338, -1;
	mul.lo.s32 	%r74, %r10, %r338;
	shr.u32 	%r75, %r74, 31;
	add.s32 	%r76, %r74, %r75;
	shr.s32 	%r11, %r76, 1;
	setp.ge.s32 	%p2, %r3, %r338;
	@%p2 bra 	$L__BB2_44;
	add.s32 	%r340, %r3, 1;
	mul.lo.s16 	%rs35, %rs51, %rs29;
	mul.lo.s32 	%r78, %r5, %r337;
	add.s32 	%r79, %r2, %r78;
	sub.s32 	%r80, %r71, %r79;
	add.s16 	%rs36, %rs6, %rs35;
	sub.s16 	%rs37, %rs3, %rs36;
	cvt.u32.u16 	%r81, %rs37;
	and.b32  	%r82, %r81, 7;
	add.s32 	%r13, %r82, -1;
	add.s32 	%r14, %r11, -1;
	add.s32 	%r15, %r79, -2;
	and.b32  	%r16, %r80, 7;
	add.s32 	%r17, %r78, %r7;
	and.b32  	%r18, %r80, -8;
	and.b32  	%r19, %r81, 3;
	add.s32 	%r20, %r79, %r6;
	add.s32 	%r83, %r2, %r6;
	cvt.u16.u32 	%rs38, %r83;
	add.s16 	%rs11, %rs35, %rs38;
	add.s16 	%rs12, %rs9, %rs38;
	mov.b32 	%r339, 0;
	mov.b16 	%rs52, 0;
	mov.u16 	%rs53, %rs52;
	mov.u16 	%rs54, %rs52;
$L__BB2_4:
	mul.lo.s16 	%rs16, %rs53, %rs2;
	sub.s16 	%rs17, %rs11, %rs16;
	mul.lo.s32 	%r84, %r4, %r339;
	sub.s32 	%r23, %r20, %r84;
	add.s32 	%r24, %r3, %r84;
	add.s32 	%r25, %r340, -1;
	setp.lt.s32 	%p3, %r340, 1;
	mov.f64 	%fd226, 0d0000000000000000;
	@%p3 bra 	$L__BB2_19;
	mul.lo.s32 	%r86, %r25, %r340;
	shr.u32 	%r87, %r86, 31;
	add.s32 	%r88, %r86, %r87;
	shr.s32 	%r344, %r88, 1;
	add.s32 	%r27, %r344, -1;
	setp.lt.u32 	%p4, %r24, 15;
	mov.b32 	%r342, 1;
	mov.f64 	%fd226, 0d0000000000000000;
	@%p4 bra 	$L__BB2_9;
	and.b32  	%r90, %r340, 2147483632;
	neg.s32 	%r347, %r90;
	mov.f64 	%fd226, 0d0000000000000000;
	mov.b32 	%r346, 0;
	mov.u32 	%r345, %r11;
$L__BB2_7:
	.pragma "nounroll";
	mul.wide.s32 	%rd9, %r345, 8;
	add.s64 	%rd10, %rd2, %rd9;
	ld.global.f64 	%fd43, [%rd10];
	mul.wide.s32 	%rd11, %r344, 8;
	add.s64 	%rd12, %rd1, %rd11;
	ld.global.f64 	%fd44, [%rd12];
	fma.rn.f64 	%fd45, %fd43, %fd44, %fd226;
	ld.global.f64 	%fd46, [%rd10+8];
	ld.global.f64 	%fd47, [%rd12+8];
	fma.rn.f64 	%fd48, %fd46, %fd47, %fd45;
	ld.global.f64 	%fd49, [%rd10+16];
	ld.global.f64 	%fd50, [%rd12+16];
	fma.rn.f64 	%fd51, %fd49, %fd50, %fd48;
	ld.global.f64 	%fd52, [%rd10+24];
	ld.global.f64 	%fd53, [%rd12+24];
	fma.rn.f64 	%fd54, %fd52, %fd53, %fd51;
	ld.global.f64 	%fd55, [%rd10+32];
	ld.global.f64 	%fd56, [%rd12+32];
	fma.rn.f64 	%fd57, %fd55, %fd56, %fd54;
	ld.global.f64 	%fd58, [%rd10+40];
	ld.global.f64 	%fd59, [%rd12+40];
	fma.rn.f64 	%fd60, %fd58, %fd59, %fd57;
	ld.global.f64 	%fd61, [%rd10+48];
	ld.global.f64 	%fd62, [%rd12+48];
	fma.rn.f64 	%fd63, %fd61, %fd62, %fd60;
	ld.global.f64 	%fd64, [%rd10+56];
	ld.global.f64 	%fd65, [%rd12+56];
	fma.rn.f64 	%fd66, %fd64, %fd65, %fd63;
	ld.global.f64 	%fd67, [%rd10+64];
	ld.global.f64 	%fd68, [%rd12+64];
	fma.rn.f64 	%fd69, %fd67, %fd68, %fd66;
	ld.global.f64 	%fd70, [%rd10+72];
	ld.global.f64 	%fd71, [%rd12+72];
	fma.rn.f64 	%fd72, %fd70, %fd71, %fd69;
	ld.global.f64 	%fd73, [%rd10+80];
	ld.global.f64 	%fd74, [%rd12+80];
	fma.rn.f64 	%fd75, %fd73, %fd74, %fd72;
	ld.global.f64 	%fd76, [%rd10+88];
	ld.global.f64 	%fd77, [%rd12+88];
	fma.rn.f64 	%fd78, %fd76, %fd77, %fd75;
	ld.global.f64 	%fd79, [%rd10+96];
	ld.global.f64 	%fd80, [%rd12+96];
	fma.rn.f64 	%fd81, %fd79, %fd80, %fd78;
	ld.global.f64 	%fd82, [%rd10+104];
	ld.global.f64 	%fd83, [%rd12+104];
	fma.rn.f64 	%fd84, %fd82, %fd83, %fd81;
	ld.global.f64 	%fd85, [%rd10+112];
	ld.global.f64 	%fd86, [%rd12+112];
	fma.rn.f64 	%fd87, %fd85, %fd86, %fd84;
	ld.global.f64 	%fd88, [%rd10+120];
	ld.global.f64 	%fd89, [%rd12+120];
	fma.rn.f64 	%fd226, %fd88, %fd89, %fd87;
	add.s32 	%r347, %r347, 16;
	add.s32 	%r346, %r346, 16;
	add.s32 	%r345, %r345, 16;
	add.s32 	%r344, %r344, 16;
	setp.eq.s32 	%p5, %r347, 0;
	@%p5 bra 	$L__BB2_8;
	bra.uni 	$L__BB2_7;
$L__BB2_8:
	add.s32 	%r342, %r346, 1;
$L__BB2_9:
	and.b32  	%r91, %r340, 15;
	setp.eq.s32 	%p6, %r91, 0;
	@%p6 bra 	$L__BB2_19;
	cvt.u16.u32 	%rs39, %r4;
	mad.lo.s16 	%rs40, %rs54, %rs39, %rs1;
	cvt.u32.u16 	%r92, %rs40;
	and.b32  	%r31, %r92, 15;
	add.s32 	%r93, %r31, -1;
	setp.lt.u32 	%p7, %r93, 7;
	@%p7 bra 	$L__BB2_12;
	add.s32 	%r94, %r14, %r342;
	mul.wide.s32 	%rd13, %r94, 8;
	add.s64 	%rd14, %rd2, %rd13;
	ld.global.f64 	%fd91, [%rd14];
	add.s32 	%r95, %r27, %r342;
	mul.wide.s32 	%rd15, %r95, 8;
	add.s64 	%rd16, %rd1, %rd15;
	ld.global.f64 	%fd92, [%rd16];
	fma.rn.f64 	%fd93, %fd91, %fd92, %fd226;
	ld.global.f64 	%fd94, [%rd14+8];
	ld.global.f64 	%fd95, [%rd16+8];
	fma.rn.f64 	%fd96, %fd94, %fd95, %fd93;
	ld.global.f64 	%fd97, [%rd14+16];
	ld.global.f64 	%fd98, [%rd16+16];
	fma.rn.f64 	%fd99, %fd97, %fd98, %fd96;
	ld.global.f64 	%fd100, [%rd14+24];
	ld.global.f64 	%fd101, [%rd16+24];
	fma.rn.f64 	%fd102, %fd100, %fd101, %fd99;
	ld.global.f64 	%fd103, [%rd14+32];
	ld.global.f64 	%fd104, [%rd16+32];
	fma.rn.f64 	%fd105, %fd103, %fd104, %fd102;
	ld.global.f64 	%fd106, [%rd14+40];
	ld.global.f64 	%fd107, [%rd16+40];
	fma.rn.f64 	%fd108, %fd106, %fd107, %fd105;
	ld.global.f64 	%fd109, [%rd14+48];
	ld.global.f64 	%fd110, [%rd16+48];
	fma.rn.f64 	%fd111, %fd109, %fd110, %fd108;
	ld.global.f64 	%fd112, [%rd14+56];
	ld.global.f64 	%fd113, [%rd16+56];
	fma.rn.f64 	%fd226, %fd112, %fd113, %fd111;
	add.s32 	%r342, %r342, 8;
$L__BB2_12:
	and.b32  	%r96, %r31, 7;
	setp.eq.s32 	%p8, %r96, 0;
	@%p8 bra 	$L__BB2_19;
	cvt.u16.u32 	%rs41, %r3;
	add.s16 	%rs42, %rs41, %rs16;
	add.s16 	%rs43, %rs42, 1;
	cvt.u32.u16 	%r97, %rs43;
	and.b32  	%r98, %r97, 7;
	and.b32  	%r34, %r97, 3;
	add.s32 	%r99, %r98, -1;
	setp.lt.u32 	%p9, %r99, 3;
	@%p9 bra 	$L__BB2_15;
	add.s32 	%r100, %r14, %r342;
	mul.wide.s32 	%rd17, %r100, 8;
	add.s64 	%rd18, %rd2, %rd17;
	ld.global.f64 	%fd115, [%rd18];
	add.s32 	%r101, %r27, %r342;
	mul.wide.s32 	%rd19, %r101, 8;
	add.s64 	%rd20, %rd1, %rd19;
	ld.global.f64 	%fd116, [%rd20];
	fma.rn.f64 	%fd117, %fd115, %fd116, %fd226;
	ld.global.f64 	%fd118, [%rd18+8];
	ld.global.f64 	%fd119, [%rd20+8];
	fma.rn.f64 	%fd120, %fd118, %fd119, %fd117;
	ld.global.f64 	%fd121, [%rd18+16];
	ld.global.f64 	%fd122, [%rd20+16];
	fma.rn.f64 	%fd123, %fd121, %fd122, %fd120;
	ld.global.f64 	%fd124, [%rd18+24];
	ld.global.f64 	%fd125, [%rd20+24];
	fma.rn.f64 	%fd226, %fd124, %fd125, %fd123;
	add.s32 	%r342, %r342, 4;
$L__BB2_15:
	setp.eq.s32 	%p10, %r34, 0;
	@%p10 bra 	$L__BB2_19;
	add.s32 	%r102, %r14, %r342;
	mul.wide.s32 	%rd21, %r102, 8;
	add.s64 	%rd4, %rd2, %rd21;
	ld.global.f64 	%fd126, [%rd4];
	add.s32 	%r103, %r27, %r342;
	mul.wide.s32 	%rd22, %r103, 8;
	add.s64 	%rd5, %rd1, %rd22;
	ld.global.f64 	%fd127, [%rd5];
	fma.rn.f64 	%fd226, %fd126, %fd127, %fd226;
	setp.eq.s32 	%p11, %r34, 1;
	@%p11 bra 	$L__BB2_19;
	ld.global.f64 	%fd128, [%rd4+8];
	ld.global.f64 	%fd129, [%rd5+8];
	fma.rn.f64 	%fd226, %fd128, %fd129, %fd226;
	setp.eq.s32 	%p12, %r34, 2;
	@%p12 bra 	$L__BB2_19;
	ld.global.f64 	%fd130, [%rd4+16];
	ld.global.f64 	%fd131, [%rd5+16];
	fma.rn.f64 	%fd226, %fd130, %fd131, %fd226;
$L__BB2_19:
	setp.ge.s32 	%p13, %r340, %r338;
	@%p13 bra 	$L__BB2_31;
	sub.s32 	%r104, %r15, %r24;
	setp.lt.u32 	%p14, %r104, 7;
	mov.u32 	%r351, %r340;
	@%p14 bra 	$L__BB2_23;
	and.b32  	%r37, %r23, -8;
	mov.b32 	%r352, 0;
	mov.u32 	%r351, %r340;
$L__BB2_22:
	.pragma "nounroll";
	shl.b32 	%r106, %r351, 1;
	mad.lo.s32 	%r107, %r351, %r351, %r351;
	shr.u32 	%r108, %r107, 31;
	add.s32 	%r109, %r107, %r108;
	shr.s32 	%r110, %r109, 1;
	add.s32 	%r111, %r11, %r351;
	mul.wide.s32 	%rd23, %r111, 8;
	add.s64 	%rd24, %rd2, %rd23;
	ld.global.f64 	%fd133, [%rd24];
	add.s32 	%r112, %r25, %r110;
	mul.wide.s32 	%rd25, %r112, 8;
	add.s64 	%rd26, %rd1, %rd25;
	ld.global.f64 	%fd134, [%rd26];
	fma.rn.f64 	%fd135, %fd133, %fd134, %fd226;
	add.s32 	%r113, %r106, %r107;
	add.s32 	%r114, %r113, 2;
	shr.u32 	%r115, %r114, 31;
	add.s32 	%r116, %r114, %r115;
	shr.s32 	%r117, %r116, 1;
	ld.global.f64 	%fd136, [%rd24+8];
	add.s32 	%r118, %r25, %r117;
	mul.wide.s32 	%rd27, %r118, 8;
	add.s64 	%rd28, %rd1, %rd27;
	ld.global.f64 	%fd137, [%rd28];
	fma.rn.f64 	%fd138, %fd136, %fd137, %fd135;
	add.s32 	%r119, %r351, 3;
	add.s32 	%r120, %r119, %r351;
	shl.b32 	%r121, %r120, 1;
	add.s32 	%r122, %r121, %r107;
	shr.u32 	%r123, %r122, 31;
	add.s32 	%r124, %r122, %r123;
	shr.s32 	%r125, %r124, 1;
	ld.global.f64 	%fd139, [%rd24+16];
	add.s32 	%r126, %r25, %r125;
	mul.wide.s32 	%rd29, %r126, 8;
	add.s64 	%rd30, %rd1, %rd29;
	ld.global.f64 	%fd140, [%rd30];
	fma.rn.f64 	%fd141, %fd139, %fd140, %fd138;
	add.s32 	%r127, %r120, %r119;
	add.s32 	%r128, %r351, %r127;
	shl.b32 	%r129, %r127, 1;
	add.s32 	%r130, %r129, %r107;
	shr.u32 	%r131, %r130, 31;
	add.s32 	%r132, %r130, %r131;
	shr.s32 	%r133, %r132, 1;
	ld.global.f64 	%fd142, [%rd24+24];
	add.s32 	%r134, %r25, %r133;
	mul.wide.s32 	%rd31, %r134, 8;
	add.s64 	%rd32, %rd1, %rd31;
	ld.global.f64 	%fd143, [%rd32];
	fma.rn.f64 	%fd144, %fd142, %fd143, %fd141;
	add.s32 	%r135, %r128, 4;
	add.s32 	%r136, %r351, %r135;
	shl.b32 	%r137, %r135, 1;
	add.s32 	%r138, %r137, %r107;
	shr.u32 	%r139, %r138, 31;
	add.s32 	%r140, %r138, %r139;
	shr.s32 	%r141, %r140, 1;
	ld.global.f64 	%fd145, [%rd24+32];
	add.s32 	%r142, %r25, %r141;
	mul.wide.s32 	%rd33, %r142, 8;
	add.s64 	%rd34, %rd1, %rd33;
	ld.global.f64 	%fd146, [%rd34];
	fma.rn.f64 	%fd147, %fd145, %fd146, %fd144;
	add.s32 	%r143, %r136, 5;
	add.s32 	%r144, %r351, %r143;
	shl.b32 	%r145, %r143, 1;
	add.s32 	%r146, %r145, %r107;
	shr.u32 	%r147, %r146, 31;
	add.s32 	%r148, %r146, %r147;
	shr.s32 	%r149, %r148, 1;
	ld.global.f64 	%fd148, [%rd24+40];
	add.s32 	%r150, %r25, %r149;
	mul.wide.s32 	%rd35, %r150, 8;
	add.s64 	%rd36, %rd1, %rd35;
	ld.global.f64 	%fd149, [%rd36];
	fma.rn.f64 	%fd150, %fd148, %fd149, %fd147;
	add.s32 	%r151, %r144, 6;
	add.s32 	%r152, %r351, %r151;
	shl.b32 	%r153, %r151, 1;
	add.s32 	%r154, %r153, %r107;
	shr.u32 	%r155, %r154, 31;
	add.s32 	%r156, %r154, %r155;
	shr.s32 	%r157, %r156, 1;
	ld.global.f64 	%fd151, [%rd24+48];
	add.s32 	%r158, %r25, %r157;
	mul.wide.s32 	%rd37, %r158, 8;
	add.s64 	%rd38, %rd1, %rd37;
	ld.global.f64 	%fd152, [%rd38];
	fma.rn.f64 	%fd153, %fd151, %fd152, %fd150;
	add.s32 	%r351, %r351, 8;
	shl.b32 	%r159, %r152, 1;
	add.s32 	%r160, %r159, %r107;
	add.s32 	%r161, %r160, 14;
	shr.u32 	%r162, %r161, 31;
	add.s32 	%r163, %r161, %r162;
	shr.s32 	%r164, %r163, 1;
	ld.global.f64 	%fd154, [%rd24+56];
	add.s32 	%r165, %r25, %r164;
	mul.wide.s32 	%rd39, %r165, 8;
	add.s64 	%rd40, %rd1, %rd39;
	ld.global.f64 	%fd155, [%rd40];
	fma.rn.f64 	%fd226, %fd154, %fd155, %fd153;
	add.s32 	%r352, %r352, 8;
	setp.eq.s32 	%p15, %r352, %r37;
	@%p15 bra 	$L__BB2_23;
	bra.uni 	$L__BB2_22;
$L__BB2_23:
	and.b32  	%r166, %r23, 7;
	setp.eq.s32 	%p16, %r166, 0;
	@%p16 bra 	$L__BB2_31;
	cvt.u32.u16 	%r167, %rs17;
	and.b32  	%r47, %r167, 7;
	add.s32 	%r168, %r47, -1;
	setp.lt.u32 	%p17, %r168, 3;
	@%p17 bra 	$L__BB2_26;
	shl.b32 	%r169, %r351, 1;
	mad.lo.s32 	%r170, %r351, %r351, %r351;
	shr.u32 	%r171, %r170, 31;
	add.s32 	%r172, %r170, %r171;
	shr.s32 	%r173, %r172, 1;
	add.s32 	%r174, %r11, %r351;
	mul.wide.s32 	%rd41, %r174, 8;
	add.s64 	%rd42, %rd2, %rd41;
	ld.global.f64 	%fd157, [%rd42];
	add.s32 	%r175, %r25, %r173;
	mul.wide.s32 	%rd43, %r175, 8;
	add.s64 	%rd44, %rd1, %rd43;
	ld.global.f64 	%fd158, [%rd44];
	fma.rn.f64 	%fd159, %fd157, %fd158, %fd226;
	add.s32 	%r176, %r169, %r170;
	add.s32 	%r177, %r176, 2;
	shr.u32 	%r178, %r177, 31;
	add.s32 	%r179, %r177, %r178;
	shr.s32 	%r180, %r179, 1;
	ld.global.f64 	%fd160, [%rd42+8];
	add.s32 	%r181, %r25, %r180;
	mul.wide.s32 	%rd45, %r181, 8;
	add.s64 	%rd46, %rd1, %rd45;
	ld.global.f64 	%fd161, [%rd46];
	fma.rn.f64 	%fd162, %fd160, %fd161, %fd159;
	add.s32 	%r182, %r351, 3;
	add.s32 	%r183, %r182, %r351;
	shl.b32 	%r184, %r183, 1;
	add.s32 	%r185, %r184, %r170;
	shr.u32 	%r186, %r185, 31;
	add.s32 	%r187, %r185, %r186;
	shr.s32 	%r188, %r187, 1;
	ld.global.f64 	%fd163, [%rd42+16];
	add.s32 	%r189, %r25, %r188;
	mul.wide.s32 	%rd47, %r189, 8;
	add.s64 	%rd48, %rd1, %rd47;
	ld.global.f64 	%fd164, [%rd48];
	fma.rn.f64 	%fd165, %fd163, %fd164, %fd162;
	add.s32 	%r351, %r351, 4;
	add.s32 	%r190, %r183, %r182;
	shl.b32 	%r191, %r190, 1;
	add.s32 	%r192, %r191, %r170;
	shr.u32 	%r193, %r192, 31;
	add.s32 	%r194, %r192, %r193;
	shr.s32 	%r195, %r194, 1;
	ld.global.f64 	%fd166, [%rd42+24];
	add.s32 	%r196, %r25, %r195;
	mul.wide.s32 	%rd49, %r196, 8;
	add.s64 	%rd50, %rd1, %rd49;
	ld.global.f64 	%fd167, [%rd50];
	fma.rn.f64 	%fd226, %fd166, %fd167, %fd165;
$L__BB2_26:
	and.b32  	%r197, %r47, 3;
	setp.eq.s32 	%p18, %r197, 0;
	@%p18 bra 	$L__BB2_31;
	cvt.u16.u32 	%rs44, %r4;
	mul.lo.s16 	%rs45, %rs52, %rs44;
	sub.s16 	%rs18, %rs12, %rs45;
	and.b16  	%rs46, %rs18, 3;
	setp.eq.s16 	%p19, %rs46, 1;
	@%p19 bra 	$L__BB2_29;
	shl.b32 	%r198, %r351, 1;
	mad.lo.s32 	%r199, %r351, %r351, %r351;
	shr.u32 	%r200, %r199, 31;
	add.s32 	%r201, %r199, %r200;
	shr.s32 	%r202, %r201, 1;
	add.s32 	%r203, %r11, %r351;
	mul.wide.s32 	%rd51, %r203, 8;
	add.s64 	%rd52, %rd2, %rd51;
	ld.global.f64 	%fd169, [%rd52];
	add.s32 	%r204, %r25, %r202;
	mul.wide.s32 	%rd53, %r204, 8;
	add.s64 	%rd54, %rd1, %rd53;
	ld.global.f64 	%fd170, [%rd54];
	fma.rn.f64 	%fd171, %fd169, %fd170, %fd226;
	add.s32 	%r351, %r351, 2;
	add.s32 	%r205, %r198, %r199;
	add.s32 	%r206, %r205, 2;
	shr.u32 	%r207, %r206, 31;
	add.s32 	%r208, %r206, %r207;
	shr.s32 	%r209, %r208, 1;
	ld.global.f64 	%fd172, [%rd52+8];
	add.s32 	%r210, %r25, %r209;
	mul.wide.s32 	%rd55, %r210, 8;
	add.s64 	%rd56, %rd1, %rd55;
	ld.global.f64 	%fd173, [%rd56];
	fma.rn.f64 	%fd226, %fd172, %fd173, %fd171;
$L__BB2_29:
	and.b16  	%rs47, %rs18, 1;
	setp.eq.b16 	%p20, %rs47, 1;
	not.pred 	%p21, %p20;
	@%p21 bra 	$L__BB2_31;
	mad.lo.s32 	%r211, %r351, %r351, %r351;
	shr.u32 	%r212, %r211, 31;
	add.s32 	%r213, %r211, %r212;
	shr.s32 	%r214, %r213, 1;
	add.s32 	%r215, %r11, %r351;
	mul.wide.s32 	%rd57, %r215, 8;
	add.s64 	%rd58, %rd2, %rd57;
	ld.global.f64 	%fd174, [%rd58];
	add.s32 	%r216, %r25, %r214;
	mul.wide.s32 	%rd59, %r216, 8;
	add.s64 	%rd60, %rd1, %rd59;
	ld.global.f64 	%fd175, [%rd60];
	fma.rn.f64 	%fd226, %fd174, %fd175, %fd226;
$L__BB2_31:
	setp.ge.s32 	%p22, %r338, %r71;
	@%p22 bra 	$L__BB2_43;
	setp.gt.u32 	%p23, %r17, -8;
	mov.u32 	%r355, %r338;
	@%p23 bra 	$L__BB2_35;
	mov.b32 	%r354, 0;
	mov.u32 	%r355, %r338;
$L__BB2_34:
	.pragma "nounroll";
	shl.b32 	%r218, %r355, 1;
	mad.lo.s32 	%r219, %r355, %r355, %r355;
	shr.u32 	%r220, %r219, 31;
	add.s32 	%r221, %r219, %r220;
	shr.s32 	%r222, %r221, 1;
	add.s32 	%r223, %r10, %r222;
	mul.wide.s32 	%rd61, %r223, 8;
	add.s64 	%rd62, %rd2, %rd61;
	ld.global.f64 	%fd177, [%rd62];
	add.s32 	%r224, %r25, %r222;
	mul.wide.s32 	%rd63, %r224, 8;
	add.s64 	%rd64, %rd1, %rd63;
	ld.global.f64 	%fd178, [%rd64];
	fma.rn.f64 	%fd179, %fd177, %fd178, %fd226;
	add.s32 	%r225, %r218, %r219;
	add.s32 	%r226, %r225, 2;
	shr.u32 	%r227, %r226, 31;
	add.s32 	%r228, %r226, %r227;
	shr.s32 	%r229, %r228, 1;
	add.s32 	%r230, %r10, %r229;
	mul.wide.s32 	%rd65, %r230, 8;
	add.s64 	%rd66, %rd2, %rd65;
	ld.global.f64 	%fd180, [%rd66];
	add.s32 	%r231, %r25, %r229;
	mul.wide.s32 	%rd67, %r231, 8;
	add.s64 	%rd68, %rd1, %rd67;
	ld.global.f64 	%fd181, [%rd68];
	fma.rn.f64 	%fd182, %fd180, %fd181, %fd179;
	add.s32 	%r232, %r355, 3;
	add.s32 	%r233, %r232, %r355;
	shl.b32 	%r234, %r233, 1;
	add.s32 	%r235, %r234, %r219;
	shr.u32 	%r236, %r235, 31;
	add.s32 	%r237, %r235, %r236;
	shr.s32 	%r238, %r237, 1;
	add.s32 	%r239, %r10, %r238;
	mul.wide.s32 	%rd69, %r239, 8;
	add.s64 	%rd70, %rd2, %rd69;
	ld.global.f64 	%fd183, [%rd70];
	add.s32 	%r240, %r25, %r238;
	mul.wide.s32 	%rd71, %r240, 8;
	add.s64 	%rd72, %rd1, %rd71;
	ld.global.f64 	%fd184, [%rd72];
	fma.rn.f64 	%fd185, %fd183, %fd184, %fd182;
	add.s32 	%r241, %r233, %r232;
	add.s32 	%r242, %r355, %r241;
	shl.b32 	%r243, %r241, 1;
	add.s32 	%r244, %r243, %r219;
	shr.u32 	%r245, %r244, 31;
	add.s32 	%r246, %r244, %r245;
	shr.s32 	%r247, %r246, 1;
	add.s32 	%r248, %r10, %r247;
	mul.wide.s32 	%rd73, %r248, 8;
	add.s64 	%rd74, %rd2, %rd73;
	ld.global.f64 	%fd186, [%rd74];
	add.s32 	%r249, %r25, %r247;
	mul.wide.s32 	%rd75, %r249, 8;
	add.s64 	%rd76, %rd1, %rd75;
	ld.global.f64 	%fd187, [%rd76];
	fma.rn.f64 	%fd188, %fd186, %fd187, %fd185;
	add.s32 	%r250, %r242, 4;
	add.s32 	%r251, %r355, %r250;
	shl.b32 	%r252, %r250, 1;
	add.s32 	%r253, %r252, %r219;
	shr.u32 	%r254, %r253, 31;
	add.s32 	%r255, %r253, %r254;
	shr.s32 	%r256, %r255, 1;
	add.s32 	%r257, %r10, %r256;
	mul.wide.s32 	%rd77, %r257, 8;
	add.s64 	%rd78, %rd2, %rd77;
	ld.global.f64 	%fd189, [%rd78];
	add.s32 	%r258, %r25, %r256;
	mul.wide.s32 	%rd79, %r258, 8;
	add.s64 	%rd80, %rd1, %rd79;
	ld.global.f64 	%fd190, [%rd80];
	fma.rn.f64 	%fd191, %fd189, %fd190, %fd188;
	add.s32 	%r259, %r251, 5;
	add.s32 	%r260, %r355, %r259;
	shl.b32 	%r261, %r259, 1;
	add.s32 	%r262, %r261, %r219;
	shr.u32 	%r263, %r262, 31;
	add.s32 	%r264, %r262, %r263;
	shr.s32 	%r265, %r264, 1;
	add.s32 	%r266, %r10, %r265;
	mul.wide.s32 	%rd81, %r266, 8;
	add.s64 	%rd82, %rd2, %rd81;
	ld.global.f64 	%fd192, [%rd82];
	add.s32 	%r267, %r25, %r265;
	mul.wide.s32 	%rd83, %r267, 8;
	add.s64 	%rd84, %rd1, %rd83;
	ld.global.f64 	%fd193, [%rd84];
	fma.rn.f64 	%fd194, %fd192, %fd193, %fd191;
	add.s32 	%r268, %r260, 6;
	add.s32 	%r269, %r355, %r268;
	shl.b32 	%r270, %r268, 1;
	add.s32 	%r271, %r270, %r219;
	shr.u32 	%r272, %r271, 31;
	add.s32 	%r273, %r271, %r272;
	shr.s32 	%r274, %r273, 1;
	add.s32 	%r275, %r10, %r274;
	mul.wide.s32 	%rd85, %r275, 8;
	add.s64 	%rd86, %rd2, %rd85;
	ld.global.f64 	%fd195, [%rd86];
	add.s32 	%r276, %r25, %r274;
	mul.wide.s32 	%rd87, %r276, 8;
	add.s64 	%rd88, %rd1, %rd87;
	ld.global.f64 	%fd196, [%rd88];
	fma.rn.f64 	%fd197, %fd195, %fd196, %fd194;
	add.s32 	%r355, %r355, 8;
	shl.b32 	%r277, %r269, 1;
	add.s32 	%r278, %r277, %r219;
	add.s32 	%r279, %r278, 14;
	shr.u32 	%r280, %r279, 31;
	add.s32 	%r281, %r279, %r280;
	shr.s32 	%r282, %r281, 1;
	add.s32 	%r283, %r10, %r282;
	mul.wide.s32 	%rd89, %r283, 8;
	add.s64 	%rd90, %rd2, %rd89;
	ld.global.f64 	%fd198, [%rd90];
	add.s32 	%r284, %r25, %r282;
	mul.wide.s32 	%rd91, %r284, 8;
	add.s64 	%rd92, %rd1, %rd91;
	ld.global.f64 	%fd199, [%rd92];
	fma.rn.f64 	%fd226, %fd198, %fd199, %fd197;
	add.s32 	%r354, %r354, 8;
	setp.ne.s32 	%p24, %r354, %r18;
	@%p24 bra 	$L__BB2_34;
$L__BB2_35:
	setp.eq.s32 	%p25, %r16, 0;
	@%p25 bra 	$L__BB2_43;
	setp.lt.u32 	%p26, %r13, 3;
	@%p26 bra 	$L__BB2_38;
	shl.b32 	%r285, %r355, 1;
	mad.lo.s32 	%r286, %r355, %r355, %r355;
	shr.u32 	%r287, %r286, 31;
	add.s32 	%r288, %r286, %r287;
	shr.s32 	%r289, %r288, 1;
	add.s32 	%r290, %r10, %r289;
	mul.wide.s32 	%rd93, %r290, 8;
	add.s64 	%rd94, %rd2, %rd93;
	ld.global.f64 	%fd201, [%rd94];
	add.s32 	%r291, %r25, %r289;
	mul.wide.s32 	%rd95, %r291, 8;
	add.s64 	%rd96, %rd1, %rd95;
	ld.global.f64 	%fd202, [%rd96];
	fma.rn.f64 	%fd203, %fd201, %fd202, %fd226;
	add.s32 	%r292, %r285, %r286;
	add.s32 	%r293, %r292, 2;
	shr.u32 	%r294, %r293, 31;
	add.s32 	%r295, %r293, %r294;
	shr.s32 	%r296, %r295, 1;
	add.s32 	%r297, %r10, %r296;
	mul.wide.s32 	%rd97, %r297, 8;
	add.s64 	%rd98, %rd2, %rd97;
	ld.global.f64 	%fd204, [%rd98];
	add.s32 	%r298, %r25, %r296;
	mul.wide.s32 	%rd99, %r298, 8;
	add.s64 	%rd100, %rd1, %rd99;
	ld.global.f64 	%fd205, [%rd100];
	fma.rn.f64 	%fd206, %fd204, %fd205, %fd203;
	add.s32 	%r299, %r355, 3;
	add.s32 	%r300, %r299, %r355;
	shl.b32 	%r301, %r300, 1;
	add.s32 	%r302, %r301, %r286;
	shr.u32 	%r303, %r302, 31;
	add.s32 	%r304, %r302, %r303;
	shr.s32 	%r305, %r304, 1;
	add.s32 	%r306, %r10, %r305;
	mul.wide.s32 	%rd101, %r306, 8;
	add.s64 	%rd102, %rd2, %rd101;
	ld.global.f64 	%fd207, [%rd102];
	add.s32 	%r307, %r25, %r305;
	mul.wide.s32 	%rd103, %r307, 8;
	add.s64 	%rd104, %rd1, %rd103;
	ld.global.f64 	%fd208, [%rd104];
	fma.rn.f64 	%fd209, %fd207, %fd208, %fd206;
	add.s32 	%r355, %r355, 4;
	add.s32 	%r308, %r300, %r299;
	shl.b32 	%r309, %r308, 1;
	add.s32 	%r310, %r309, %r286;
	shr.u32 	%r311, %r310, 31;
	add.s32 	%r312, %r310, %r311;
	shr.s32 	%r313, %r312, 1;
	add.s32 	%r314, %r10, %r313;
	mul.wide.s32 	%rd105, %r314, 8;
	add.s64 	%rd106, %rd2, %rd105;
	ld.global.f64 	%fd210, [%rd106];
	add.s32 	%r315, %r25, %r313;
	mul.wide.s32 	%rd107, %r315, 8;
	add.s64 	%rd108, %rd1, %rd107;
	ld.global.f64 	%fd211, [%rd108];
	fma.rn.f64 	%fd226, %fd210, %fd211, %fd209;
$L__BB2_38:
	setp.eq.s32 	%p27, %r19, 0;
	@%p27 bra 	$L__BB2_43;
	and.b16  	%rs48, %rs10, 3;
	setp.eq.s16 	%p28, %rs48, 1;
	@%p28 bra 	$L__BB2_41;
	shl.b32 	%r316, %r355, 1;
	mad.lo.s32 	%r317, %r355, %r355, %r355;
	shr.u32 	%r318, %r317, 31;
	add.s32 	%r319, %r317, %r318;
	shr.s32 	%r320, %r319, 1;
	add.s32 	%r321, %r10, %r320;
	mul.wide.s32 	%rd109, %r321, 8;
	add.s64 	%rd110, %rd2, %rd109;
	ld.global.f64 	%fd213, [%rd110];
	add.s32 	%r322, %r25, %r320;
	mul.wide.s32 	%rd111, %r322, 8;
	add.s64 	%rd112, %rd1, %rd111;
	ld.global.f64 	%fd214, [%rd112];
	fma.rn.f64 	%fd215, %fd213, %fd214, %fd226;
	add.s32 	%r355, %r355, 2;
	add.s32 	%r323, %r316, %r317;
	add.s32 	%r324, %r323, 2;
	shr.u32 	%r325, %r324, 31;
	add.s32 	%r326, %r324, %r325;
	shr.s32 	%r327, %r326, 1;
	add.s32 	%r328, %r10, %r327;
	mul.wide.s32 	%rd113, %r328, 8;
	add.s64 	%rd114, %rd2, %rd113;
	ld.global.f64 	%fd216, [%rd114];
	add.s32 	%r329, %r25, %r327;
	mul.wide.s32 	%rd115, %r329, 8;
	add.s64 	%rd116, %rd1, %rd115;
	ld.global.f64 	%fd217, [%rd116];
	fma.rn.f64 	%fd226, %fd216, %fd217, %fd215;
$L__BB2_41:
	and.b16  	%rs49, %rs10, 1;
	setp.eq.b16 	%p29, %rs49, 1;
	not.pred 	%p30, %p29;
	@%p30 bra 	$L__BB2_43;
	mad.lo.s32 	%r330, %r355, %r355, %r355;
	shr.u32 	%r331, %r330, 31;
	add.s32 	%r332, %r330, %r331;
	shr.s32 	%r333, %r332, 1;
	add.s32 	%r334, %r10, %r333;
	mul.wide.s32 	%rd117, %r334, 8;
	add.s64 	%rd118, %rd2, %rd117;
	ld.global.f64 	%fd218, [%rd118];
	add.s32 	%r335, %r25, %r333;
	mul.wide.s32 	%rd119, %r335, 8;
	add.s64 	%rd120, %rd1, %rd119;
	ld.global.f64 	%fd219, [%rd120];
	fma.rn.f64 	%fd226, %fd218, %fd219, %fd226;
$L__BB2_43:
	add.s32 	%r336, %r25, %r11;
	mul.wide.s32 	%rd121, %r336, 8;
	add.s64 	%rd122, %rd3, %rd121;
	st.global.f64 	[%rd122], %fd226;
	add.s32 	%r340, %r340, %r4;
	setp.le.s32 	%p31, %r340, %r338;
	add.s32 	%r339, %r339, 1;
	add.s16 	%rs54, %rs54, 1;
	add.s16 	%rs53, %rs53, 1;
	add.s16 	%rs52, %rs52, 1;
	@%p31 bra 	$L__BB2_4;
$L__BB2_44:
	add.s32 	%r338, %r338, %r5;
	setp.le.s32 	%p32, %r338, %r70;
	add.s32 	%r337, %r337, 1;
	add.s16 	%rs51, %rs51, 1;
	add.s16 	%rs50, %rs50, 1;
	@%p32 bra 	$L__BB2_2;
$L__BB2_45:
	ret;

}


// ===== COMPILED SASS (sm_100) =====

	.target	sm_100

	.elftype	@"ET_EXEC"


//--------------------- .note.nv.tkinfo           --------------------------
	.section	.note.nv.tkinfo,"",@"SHT_NOTE"
	.sectionflags	@"SHF_NOTE_NV_TKINFO"
	.tkinfo
        /*0018*/ 	.word	0x00000002
        /*0030*/ 	.string	""
        /*0030*/ 	.string	"ptxas"
        /*0030*/ 	.string	"Cuda compilation tools, release 13.0, V13.0.88"
        /*0030*/ 	.string	"Build cuda_13.0.r13.0/compiler.36424714_0"
        /*0030*/ 	.string	"-arch sm_100 -m 64 "



//--------------------- .note.nv.cuinfo           --------------------------
	.section	.note.nv.cuinfo,"",@"SHT_NOTE"
	.sectionflags	@"SHF_NOTE_NV_CUINFO"
        /*0018*/ 	.short	0x0002
        /*001a*/ 	.short	0x0064
        /*001c*/ 	.short	0x0082
	.zero		2


//--------------------- .nv.info                  --------------------------
	.section	.nv.info,"",@"SHT_CUDA_INFO"
	.align	4


	//----- nvinfo : EIATTR_REGCOUNT
	.align		4
        /*0000*/ 	.byte	0x04, 0x2f
        /*0002*/ 	.short	(.L_1 - .L_0)
	.align		4
.L_0:
        /*0004*/ 	.word	index@(_Z7mamultcPdS_S_diiPi)
        /*0008*/ 	.word	0x00000028


	//----- nvinfo : EIATTR_FRAME_SIZE
	.align		4
.L_1:
        /*000c*/ 	.byte	0x04, 0x11
        /*000e*/ 	.short	(.L_3 - .L_2)
	.align		4
.L_2:
        /*0010*/ 	.word	index@($__internal_0_$__cuda_sm20_dsqrt_rn_f64_mediumpath_v1)
        /*0014*/ 	.word	0x00000000


	//----- nvinfo : EIATTR_FRAME_SIZE
	.align		4
.L_3:
        /*0018*/ 	.byte	0x04, 0x11
        /*001a*/ 	.short	(.L_5 - .L_4)
	.align		4
.L_4:
        /*001c*/ 	.word	index@(_Z7mamultcPdS_S_diiPi)
        /*0020*/ 	.word	0x00000000


	//----- nvinfo : EIATTR_REGCOUNT
	.align		4
.L_5:
        /*0024*/ 	.byte	0x04, 0x2f
        /*0026*/ 	.short	(.L_7 - .L_6)
	.align		4
.L_6:
        /*0028*/ 	.word	index@(_Z7mamult2PdS_S_di)
        /*002c*/ 	.word	0x00000028


	//----- nvinfo : EIATTR_FRAME_SIZE
	.align		4
.L_7:
        /*0030*/ 	.byte	0x04, 0x11
        /*0032*/ 	.short	(.L_9 - .L_8)
	.align		4
.L_8:
        /*0034*/ 	.word	index@(_Z7mamult2PdS_S_di)
        /*0038*/ 	.word	0x00000000


	//----- nvinfo : EIATTR_REGCOUNT
	.align		4
.L_9:
        /*003c*/ 	.byte	0x04, 0x2f
        /*003e*/ 	.short	(.L_11 - .L_10)
	.align		4
.L_10:
        /*0040*/ 	.word	index@(_Z7mamult3PdS_S_iii)
        /*0044*/ 	.word	0x00000028


	//----- nvinfo : EIATTR_FRAME_SIZE
	.align		4
.L_11:
        /*0048*/ 	.byte	0x04, 0x11
        /*004a*/ 	.short	(.L_13 - .L_12)
	.align		4
.L_12:
        /*004c*/ 	.word	index@(_Z7mamult3PdS_S_iii)
        /*0050*/ 	.word	0x00000000


	//----- nvinfo : EIATTR_MIN_STACK_SIZE
	.align		4
.L_13:
        /*0054*/ 	.byte	0x04, 0x12
        /*0056*/ 	.short	(.L_15 - .L_14)
	.align		4
.L_14:
        /*0058*/ 	.word	index@(_Z7mamult3PdS_S_iii)
        /*005c*/ 	.word	0x00000000


	//----- nvinfo : EIATTR_MIN_STACK_SIZE
	.align		4
.L_15:
        /*0060*/ 	.byte	0x04, 0x12
        /*0062*/ 	.short	(.L_17 - .L_16)
	.align		4
.L_16:
        /*0064*/ 	.word	index@(_Z7mamult2PdS_S_di)
        /*0068*/ 	.word	0x00000000


	//----- nvinfo : EIATTR_MIN_STACK_SIZE
	.align		4
.L_17:
        /*006c*/ 	.byte	0x04, 0x12
        /*006e*/ 	.short	(.L_19 - .L_18)
	.align		4
.L_18:
        /*0070*/ 	.word	index@(_Z7mamultcPdS_S_diiPi)
        /*0074*/ 	.word	0x00000000
.L_19:


//--------------------- .nv.compat                --------------------------
	.section	.nv.compat,"",@"SHT_CUDA_COMPAT_INFO"
	.align	4
        /*0000*/ 	.byte	0x02, 0x09, 0x00, 0x00, 0x02, 0x02, 0x01, 0x00, 0x02, 0x05, 0x05, 0x00, 0x03, 0x07, 0x01, 0x01
        /*0010*/ 	.byte	0x02, 0x03, 0x00, 0x00, 0x02, 0x06, 0x01, 0x00, 0x04, 0x0b, 0x08, 0x00, 0x01, 0x00, 0x00, 0x00
        /*0020*/ 	.byte	0x00, 0x00, 0x00, 0x00


//--------------------- .nv.info._Z7mamult3PdS_S_iii --------------------------
	.section	.nv.info._Z7mamult3PdS_S_iii,"",@"SHT_CUDA_INFO"
	.sectionflags	@""
	.align	4


	//----- nvinfo : EIATTR_CUDA_API_VERSION
	.align		4
        /*0000*/ 	.byte	0x04, 0x37
        /*0002*/ 	.short	(.L_21 - .L_20)
.L_20:
        /*0004*/ 	.word	0x00000082


	//----- nvinfo : EIATTR_KPARAM_INFO
	.align		4
.L_21:
        /*0008*/ 	.byte	0x04, 0x17
        /*000a*/ 	.short	(.L_23 - .L_22)
.L_22:
        /*000c*/ 	.word	0x00000000
        /*0010*/ 	.short	0x0005
        /*0012*/ 	.short	0x0020
        /*0014*/ 	.byte	0x00, 0xf0, 0x11, 0x00


	//----- nvinfo : EIATTR_KPARAM_INFO
	.align		4
.L_23:
        /*0018*/ 	.byte	0x04, 0x17
        /*001a*/ 	.short	(.L_25 - .L_24)
.L_24:
        /*001c*/ 	.word	0x00000000
        /*0020*/ 	.short	0x0004
        /*0022*/ 	.short	0x001c
        /*0024*/ 	.byte	0x00, 0xf0, 0x11, 0x00


	//----- nvinfo : EIATTR_KPARAM_INFO
	.align		4
.L_25:
        /*0028*/ 	.byte	0x04, 0x17
        /*002a*/ 	.short	(.L_27 - .L_26)
.L_26:
        /*002c*/ 	.word	0x00000000
        /*0030*/ 	.short	0x0003
        /*0032*/ 	.short	0x0018
        /*0034*/ 	.byte	0x00, 0xf0, 0x11, 0x00


	//----- nvinfo : EIATTR_KPARAM_INFO
	.align		4
.L_27:
        /*0038*/ 	.byte	0x04, 0x17
        /*003a*/ 	.short	(.L_29 - .L_28)
.L_28:
        /*003c*/ 	.word	0x00000000
        /*0040*/ 	.short	0x0002
        /*0042*/ 	.short	0x0010
        /*0044*/ 	.byte	0x00, 0xf5, 0x21, 0x00


	//----- nvinfo : EIATTR_KPARAM_INFO
	.align		4
.L_29:
        /*0048*/ 	.byte	0x04, 0x17
        /*004a*/ 	.short	(.L_31 - .L_30)
.L_30:
        /*004c*/ 	.word	0x00000000
        /*0050*/ 	.short	0x0001
        /*0052*/ 	.short	0x0008
        /*0054*/ 	.byte	0x00, 0xf5, 0x21, 0x00


	//----- nvinfo : EIATTR_KPARAM_INFO
	.align		4
.L_31:
        /*0058*/ 	.byte	0x04, 0x17
        /*005a*/ 	.short	(.L_33 - .L_32)
.L_32:
        /*005c*/ 	.word	0x00000000
        /*0060*/ 	.short	0x0000
        /*0062*/ 	.short	0x0000
        /*0064*/ 	.byte	0x00, 0xf5, 0x21, 0x00


	//----- nvinfo : EIATTR_SPARSE_MMA_MASK
	.align		4
.L_33:
        /*0068*/ 	.byte	0x03, 0x50
        /*006a*/ 	.short	0x0000


	//----- nvinfo : EIATTR_MAXREG_COUNT
	.align		4
        /*006c*/ 	.byte	0x03, 0x1b
        /*006e*/ 	.short	0x00ff


	//----- nvinfo : EIATTR_MERCURY_ISA_VERSION
	.align		4
        /*0070*/ 	.byte	0x03, 0x5f
        /*0072*/ 	.short	0x0101


	//----- nvinfo : EIATTR_VRC_CTA_INIT_COUNT
	.align		4
        /*0074*/ 	.byte	0x02, 0x4a
	.zero		1
	.zero		1


	//----- nvinfo : EIATTR_EXIT_INSTR_OFFSETS
	.align		4
        /*0078*/ 	.byte	0x04, 0x1c
        /*007a*/ 	.short	(.L_35 - .L_34)


	//   ....[0]....
.L_34:
        /*007c*/ 	.word	0x00000060


	//   ....[1]....
        /*0080*/ 	.word	0x00002b60


	//----- nvinfo : EIATTR_CRS_STACK_SIZE
	.align		4
.L_35:
        /*0084*/ 	.byte	0x04, 0x1e
        /*0086*/ 	.short	(.L_37 - .L_36)
.L_36:
        /*0088*/ 	.word	0x00000000


	//----- nvinfo : EIATTR_CBANK_PARAM_SIZE
	.align		4
.L_37:
        /*008c*/ 	.byte	0x03, 0x19
        /*008e*/ 	.short	0x0024


	//----- nvinfo : EIATTR_PARAM_CBANK
	.align		4
        /*0090*/ 	.byte	0x04, 0x0a
        /*0092*/ 	.short	(.L_39 - .L_38)
	.align		4
.L_38:
        /*0094*/ 	.word	index@(.nv.constant0._Z7mamult3PdS_S_iii)
        /*0098*/ 	.short	0x0380
        /*009a*/ 	.short	0x0024


	//----- nvinfo : EIATTR_SW_WAR
	.align		4
.L_39:
        /*009c*/ 	.byte	0x04, 0x36
        /*009e*/ 	.short	(.L_41 - .L_40)
.L_40:
        /*00a0*/ 	.word	0x00000008
.L_41:


//--------------------- .nv.info._Z7mamult2PdS_S_di --------------------------
	.section	.nv.info._Z7mamult2PdS_S_di,"",@"SHT_CUDA_INFO"
	.sectionflags	@""
	.align	4


	//----- nvinfo : EIATTR_CUDA_API_VERSION
	.align		4
        /*0000*/ 	.byte	0x04, 0x37
        /*0002*/ 	.short	(.L_43 - .L_42)
.L_42:
        /*0004*/ 	.word	0x00000082


	//----- nvinfo : EIATTR_KPARAM_INFO
	.align		4
.L_43:
        /*0008*/ 	.byte	0x04, 0x17
        /*000a*/ 	.short	(.L_45 - .L_44)
.L_44:
        /*000c*/ 	.word	0x00000000
        /*0010*/ 	.short	0x0004
        /*0012*/ 	.short	0x0020
        /*0014*/ 	.byte	0x00, 0xf0, 0x11, 0x00


	//----- nvinfo : EIATTR_KPARAM_INFO
	.align		4
.L_45:
        /*0018*/ 	.byte	0x04, 0x17
        /*001a*/ 	.short	(.L_47 - .L_46)
.L_46:
        /*001c*/ 	.word	0x00000000
        /*0020*/ 	.short	0x0003
        /*0022*/ 	.short	0x0018
        /*0024*/ 	.byte	0x00, 0xf0, 0x21, 0x00


	//----- nvinfo : EIATTR_KPARAM_INFO
	.align		4
.L_47:
        /*0028*/ 	.byte	0x04, 0x17
        /*002a*/ 	.short	(.L_49 - .L_48)
.L_48:
        /*002c*/ 	.word	0x00000000
        /*0030*/ 	.short	0x0002
        /*0032*/ 	.short	0x0010
        /*0034*/ 	.byte	0x00, 0xf5, 0x21, 0x00


	//----- nvinfo : EIATTR_KPARAM_INFO
	.align		4
.L_49:
        /*0038*/ 	.byte	0x04, 0x17
        /*003a*/ 	.short	(.L_51 - .L_50)
.L_50:
        /*003c*/ 	.word	0x00000000
        /*0040*/ 	.short	0x0001
        /*0042*/ 	.short	0x0008
        /*0044*/ 	.byte	0x00, 0xf5, 0x21, 0x00


	//----- nvinfo : EIATTR_KPARAM_INFO
	.align		4
.L_51:
        /*0048*/ 	.byte	0x04, 0x17
        /*004a*/ 	.short	(.L_53 - .L_52)
.L_52:
        /*004c*/ 	.word	0x00000000
        /*0050*/ 	.short	0x0000
        /*0052*/ 	.short	0x0000
        /*0054*/ 	.byte	0x00, 0xf5, 0x21, 0x00


	//----- nvinfo : EIATTR_SPARSE_MMA_MASK
	.align		4
.L_53:
        /*0058*/ 	.byte	0x03, 0x50
        /*005a*/ 	.short	0x0000


	//----- nvinfo : EIATTR_MAXREG_COUNT
	.align		4
        /*005c*/ 	.byte	0x03, 0x1b
        /*005e*/ 	.short	0x00ff


	//----- nvinfo : EIATTR_MERCURY_ISA_VERSION
	.align		4
        /*0060*/ 	.byte	0x03, 0x5f
        /*0062*/ 	.short	0x0101


	//----- nvinfo : EIATTR_VRC_CTA_INIT_COUNT
	.align		4
        /*0064*/ 	.byte	0x02, 0x4a
	.zero		1
	.zero		1


	//----- nvinfo : EIATTR_EXIT_INSTR_OFFSETS
	.align		4
        /*0068*/ 	.byte	0x04, 0x1c
        /*006a*/ 	.short	(.L_55 - .L_54)


	//   ....[0]....
.L_54:
        /*006c*/ 	.word	0x00000040


	//   ....[1]....
        /*0070*/ 	.word	0x00002b40


	//----- nvinfo : EIATTR_CRS_STACK_SIZE
	.align		4
.L_55:
        /*0074*/ 	.byte	0x04, 0x1e
        /*0076*/ 	.short	(.L_57 - .L_56)
.L_56:
        /*0078*/ 	.word	0x00000000


	//----- nvinfo : EIATTR_CBANK_PARAM_SIZE
	.align		4
.L_57:
        /*007c*/ 	.byte	0x03, 0x19
        /*007e*/ 	.short	0x0024


	//----- nvinfo : EIATTR_PARAM_CBANK
	.align		4
        /*0080*/ 	.byte	0x04, 0x0a
        /*0082*/ 	.short	(.L_59 - .L_58)
	.align		4
.L_58:
        /*0084*/ 	.word	index@(.nv.constant0._Z7mamult2PdS_S_di)
        /*0088*/ 	.short	0x0380
        /*008a*/ 	.short	0x0024


	//----- nvinfo : EIATTR_SW_WAR
	.align		4
.L_59:
        /*008c*/ 	.byte	0x04, 0x36
        /*008e*/ 	.short	(.L_61 - .L_60)
.L_60:
        /*0090*/ 	.word	0x00000008
.L_61:


//--------------------- .nv.info._Z7mamultcPdS_S_diiPi --------------------------
	.section	.nv.info._Z7mamultcPdS_S_diiPi,"",@"SHT_CUDA_INFO"
	.sectionflags	@""
	.align	4


	//----- nvinfo : EIATTR_CUDA_API_VERSION
	.align		4
        /*0000*/ 	.byte	0x04, 0x37
        /*0002*/ 	.short	(.L_63 - .L_62)
.L_62:
        /*0004*/ 	.word	0x00000082


	//----- nvinfo : EIATTR_KPARAM_INFO
	.align		4
.L_63:
        /*0008*/ 	.byte	0x04, 0x17
        /*000a*/ 	.short	(.L_65 - .L_64)
.L_64:
        /*000c*/ 	.word	0x00000000
        /*0010*/ 	.short	0x0006
        /*0012*/ 	.short	0x0028
        /*0014*/ 	.byte	0x00, 0xf5, 0x21, 0x00


	//----- nvinfo : EIATTR_KPARAM_INFO
	.align		4
.L_65:
        /*0018*/ 	.byte	0x04, 0x17
        /*001a*/ 	.short	(.L_67 - .L_66)
.L_66:
        /*001c*/ 	.word	0x00000000
        /*0020*/ 	.short	0x0005
        /*0022*/ 	.short	0x0024
        /*0024*/ 	.byte	0x00, 0xf0, 0x11, 0x00


	//----- nvinfo : EIATTR_KPARAM_INFO
	.align		4
.L_67:
        /*0028*/ 	.byte	0x04, 0x17
        /*002a*/ 	.short	(.L_69 - .L_68)
.L_68:
        /*002c*/ 	.word	0x00000000
        /*0030*/ 	.short	0x0004
        /*0032*/ 	.short	0x0020
        /*0034*/ 	.byte	0x00, 0xf0, 0x11, 0x00


	//----- nvinfo : EIATTR_KPARAM_INFO
	.align		4
.L_69:
        /*0038*/ 	.byte	0x04, 0x17
        /*003a*/ 	.short	(.L_71 - .L_70)
.L_70:
        /*003c*/ 	.word	0x00000000
        /*0040*/ 	.short	0x0003
        /*0042*/ 	.short	0x0018
        /*0044*/ 	.byte	0x00, 0xf0, 0x21, 0x00


	//----- nvinfo : EIATTR_KPARAM_INFO
	.align		4
.L_71:
        /*0048*/ 	.byte	0x04, 0x17
        /*004a*/ 	.short	(.L_73 - .L_72)
.L_72:
        /*004c*/ 	.word	0x00000000
        /*0050*/ 	.short	0x0002
        /*0052*/ 	.short	0x0010
        /*0054*/ 	.byte	0x00, 0xf5, 0x21, 0x00


	//----- nvinfo : EIATTR_KPARAM_INFO
	.align		4
.L_73:
        /*0058*/ 	.byte	0x04, 0x17
        /*005a*/ 	.short	(.L_75 - .L_74)
.L_74:
        /*005c*/ 	.word	0x00000000
        /*0060*/ 	.short	0x0001
        /*0062*/ 	.short	0x0008
        /*0064*/ 	.byte	0x00, 0xf5, 0x21, 0x00


	//----- nvinfo : EIATTR_KPARAM_INFO
	.align		4
.L_75:
        /*0068*/ 	.byte	0x04, 0x17
        /*006a*/ 	.short	(.L_77 - .L_76)
.L_76:
        /*006c*/ 	.word	0x00000000
        /*0070*/ 	.short	0x0000
        /*0072*/ 	.short	0x0000
        /*0074*/ 	.byte	0x00, 0xf5, 0x21, 0x00


	//----- nvinfo : EIATTR_SPARSE_MMA_MASK
	.align		4
.L_77:
        /*0078*/ 	.byte	0x03, 0x50
        /*007a*/ 	.short	0x0000


	//----- nvinfo : EIATTR_MAXREG_COUNT
	.align		4
        /*007c*/ 	.byte	0x03, 0x1b
        /*007e*/ 	.short	0x00ff


	//----- nvinfo : EIATTR_MERCURY_ISA_VERSION
	.align		4
        /*0080*/ 	.byte	0x03, 0x5f
        /*0082*/ 	.short	0x0101


	//----- nvinfo : EIATTR_VRC_CTA_INIT_COUNT
	.align		4
        /*0084*/ 	.byte	0x02, 0x4a
	.zero		1
	.zero		1


	//----- nvinfo : EIATTR_EXIT_INSTR_OFFSETS
	.align		4
        /*0088*/ 	.byte	0x04, 0x1c
        /*008a*/ 	.short	(.L_79 - .L_78)


	//   ....[0]....
.L_78:
        /*008c*/ 	.word	0x000000b0


	//   ....[1]....
        /*0090*/ 	.word	0x000022e0


	//----- nvinfo : EIATTR_CRS_STACK_SIZE
	.align		4
.L_79:
        /*0094*/ 	.byte	0x04, 0x1e
        /*0096*/ 	.short	(.L_81 - .L_80)
.L_80:
        /*0098*/ 	.word	0x00000000


	//----- nvinfo : EIATTR_CBANK_PARAM_SIZE
	.align		4
.L_81:
        /*009c*/ 	.byte	0x03, 0x19
        /*009e*/ 	.short	0x0030


	//----- nvinfo : EIATTR_PARAM_CBANK
	.align		4
        /*00a0*/ 	.byte	0x04, 0x0a
        /*00a2*/ 	.short	(.L_83 - .L_82)
	.align		4
.L_82:
        /*00a4*/ 	.word	index@(.nv.constant0._Z7mamultcPdS_S_diiPi)
        /*00a8*/ 	.short	0x0380
        /*00aa*/ 	.short	0x0030


	//----- nvinfo : EIATTR_SW_WAR
	.align		4
.L_83:
        /*00ac*/ 	.byte	0x04, 0x36
        /*00ae*/ 	.short	(.L_85 - .L_84)
.L_84:
        /*00b0*/ 	.word	0x00000008
.L_85:


//--------------------- .nv.callgraph             --------------------------
	.section	.nv.callgraph,"",@"SHT_CUDA_CALLGRAPH"
	.align	4
	.sectionentsize	8
	.align		4
        /*0000*/ 	.word	0x00000000
	.align		4
        /*0004*/ 	.word	0xffffffff
	.align		4
        /*0008*/ 	.word	0x00000000
	.align		4
        /*000c*/ 	.word	0xfffffffe
	.align		4
        /*0010*/ 	.word	0x00000000
	.align		4
        /*0014*/ 	.word	0xfffffffd
	.align		4
        /*0018*/ 	.word	0x00000000
	.align		4
        /*001c*/ 	.word	0xfffffffc


//--------------------- .text._Z7mamult3PdS_S_iii --------------------------
	.section	.text._Z7mamult3PdS_S_iii,"ax",@progbits
	.align	128
        .global         _Z7mamult3PdS_S_iii
        .type           _Z7mamult3PdS_S_iii,@function
        .size           _Z7mamult3PdS_S_iii,(.L_x_87 - _Z7mamult3PdS_S_iii)
        .other          _Z7mamult3PdS_S_iii,@"STO_CUDA_ENTRY STV_DEFAULT"
_Z7mamult3PdS_S_iii:
.text._Z7mamult3PdS_S_iii:
[----:B------:R-:W-:Y:S08]  /*0000*/  LDC R1, c[0x0][0x37c] ;  /* 0x0000df00ff017b82 */ /* 0x000ff00000000800 */
[----:B------:R-:W0:Y:S01]  /*0010*/  S2UR UR4, SR_CTAID.X ;  /* 0x00000000000479c3 */ /* 0x000e220000002500 */
[----:B------:R-:W0:Y:S02]  /*0020*/  LDCU.64 UR10, c[0x0][0x398] ;  /* 0x00007300ff0a77ac */ /* 0x000e240008000a00 */
[----:B0-----:R-:W-:-:S04]  /*0030*/  UIADD3 UR6, UPT, UPT, UR4, UR10, URZ ;  /* 0x0000000a04067290 */ /* 0x001fc8000fffe0ff */
[----:B------:R-:W-:-:S06]  /*0040*/  UISETP.GT.AND UP0, UPT, UR6, UR11, UPT ;  /* 0x0000000b0600728c */ /* 0x000fcc000bf04270 */
[----:B------:R-:W-:-:S13]  /*0050*/  PLOP3.LUT P0, PT, PT, PT, UP0, 0x80, 0x8 ;  /* 0x000000000008781c */ /* 0x000fda0003f0f008 */
[----:B------:R-:W-:Y:S05]  /*0060*/  @P0 EXIT ;  /* 0x000000000000094d */ /* 0x000fea0003800000 */
[----:B------:R-:W0:Y:S01]  /*0070*/  S2R R0, SR_TID.X ;  /* 0x0000000000007919 */ /* 0x000e220000002100 */
[----:B------:R-:W1:Y:S01]  /*0080*/  LDCU UR7, c[0x0][0x3a0] ;  /* 0x00007400ff0777ac */ /* 0x000e620008000800 */
[----:B------:R-:W-:Y:S01]  /*0090*/  PRMT R3, RZ, 0x7610, R3 ;  /* 0x00007610ff037816 */ /* 0x000fe20000000003 */
[----:B------:R-:W2:Y:S01]  /*00a0*/  LDCU.U16 UR8, c[0x0][0x398] ;  /* 0x00007300ff0877ac */ /* 0x000ea20008000400 */
[----:B------:R-:W3:Y:S01]  /*00b0*/  LDCU UR18, c[0x0][0x360] ;  /* 0x00006c00ff1277ac */ /* 0x000ee20008000800 */
[----:B------:R-:W4:Y:S01]  /*00c0*/  LDCU.64 UR16, c[0x0][0x358] ;  /* 0x00006b00ff1077ac */ /* 0x000f220008000a00 */
[----:B------:R-:W0:Y:S01]  /*00d0*/  LDCU UR19, c[0x0][0x370] ;  /* 0x00006e00ff1377ac */ /* 0x000e220008000800 */
[----:B-1----:R-:W-:Y:S02]  /*00e0*/  UIADD3 UR7, UPT, UPT, UR10, UR4, -UR7 ;  /* 0x000000040a077290 */ /* 0x002fe4000fffe807 */
[----:B--2---:R-:W-:Y:S01]  /*00f0*/  UIADD3 UR8, UPT, UPT, UR8, UR4, URZ ;  /* 0x0000000408087290 */ /* 0x004fe2000fffe0ff */
[----:B------:R-:W-:-:S02]  /*0100*/  UMOV UR9, UR6 ;  /* 0x0000000600097c82 */ /* 0x000fc40008000000 */
[----:B------:R-:W-:Y:S01]  /*0110*/  UMOV UR4, URZ ;  /* 0x000000ff00047c82 */ /* 0x000fe20008000000 */
[----:B0-----:R-:W-:Y:S01]  /*0120*/  VIADD R2, R0, 0x1 ;  /* 0x0000000100027836 */ /* 0x001fe20000000000 */
[----:B------:R-:W-:-:S04]  /*0130*/  LOP3.LUT R4, RZ, R0, RZ, 0x33, !PT ;  /* 0x00000000ff047212 */ /* 0x000fc800078e33ff */
[----:B------:R-:W-:Y:S02]  /*0140*/  PRMT R5, R2, 0x9910, RZ ;  /* 0x0000991002057816 */ /* 0x000fe400000000ff */
[----:B---34-:R-:W-:-:S07]  /*0150*/  PRMT R2, RZ, 0x7610, R2 ;  /* 0x00007610ff027816 */ /* 0x018fce0000000002 */
.L_x_25:
[----:B------:R-:W-:Y:S01]  /*0160*/  ISETP.GE.AND P0, PT, R0, UR9, PT ;  /* 0x0000000900007c0c */ /* 0x000fe2000bf06270 */
[----:B------:R-:W-:Y:S01]  /*0170*/  UIADD3 UR20, UPT, UPT, UR9, -0x1, URZ ;  /* 0xffffffff09147890 */ /* 0x000fe2000fffe0ff */
[----:B------:R-:W-:Y:S03]  /*0180*/  BSSY.RECONVERGENT B1, `(.L_x_0) ;  /* 0x0000296000017945 */ /* 0x000fe60003800200 */
[----:B------:R-:W-:-:S04]  /*0190*/  UIMAD UR10, UR20, UR9, URZ ;  /* 0x00000009140a72a4 */ /* 0x000fc8000f8e02ff */
[----:B------:R-:W-:-:S04]  /*01a0*/  ULEA.HI UR10, UR10, UR10, URZ, 0x1 ;  /* 0x0000000a0a0a7291 */ /* 0x000fc8000f8f08ff */
[----:B0-----:R-:W-:Y:S08]  /*01b0*/  @P0 BRA `(.L_x_1) ;  /* 0x0000002800480947 */ /* 0x001ff00003800000 */
[----:B------:R-:W-:Y:S01]  /*01c0*/  PRMT R6, R3, 0x9910, RZ ;  /* 0x0000991003067816 */ /* 0x000fe200000000ff */
[----:B------:R-:W-:Y:S01]  /*01d0*/  UPRMT UR5, UR19, 0x9910, URZ ;  /* 0x0000991013057896 */ /* 0x000fe200080000ff */
[----:B------:R-:W-:Y:S01]  /*01e0*/  IMAD.U32 R10, RZ, RZ, UR10 ;  /* 0x0000000aff0a7e24 */ /* 0x000fe2000f8e00ff */
[----:B------:R-:W-:Y:S02]  /*01f0*/  PRMT R8, RZ, 0x7610, R8 ;  /* 0x00007610ff087816 */ /* 0x000fe40000000008 */
[----:B------:R-:W-:Y:S02]  /*0200*/  R2UR UR11, R6 ;  /* 0x00000000060b72ca */ /* 0x000fe400000e0000 */
[----:B------:R-:W-:Y:S02]  /*0210*/  SHF.R.S32.HI R10, RZ, 0x1, R10 ;  /* 0x00000001ff0a7819 */ /* 0x000fe4000001140a */
[----:B------:R-:W-:Y:S02]  /*0220*/  PRMT R9, RZ, 0x7610, R9 ;  /* 0x00007610ff097816 */ /* 0x000fe40000000009 */
[----:B------:R-:W-:-:S02]  /*0230*/  PRMT R11, RZ, 0x7610, R11 ;  /* 0x00007610ff0b7816 */ /* 0x000fc4000000000b */
[----:B------:R-:W-:-:S05]  /*0240*/  IADD3 R28, PT, PT, R10, -0x1, RZ ;  /* 0xffffffff0a1c7810 */ /* 0x000fca0007ffe0ff */
[----:B------:R-:W-:Y:S01]  /*0250*/  UIMAD UR5, UR5, UR11, UR8 ;  /* 0x0000000b050572a4 */ /* 0x000fe2000f8e0208 */
[----:B------:R-:W0:Y:S03]  /*0260*/  LDCU.U16 UR11, c[0x0][0x3a0] ;  /* 0x00007400ff0b77ac */ /* 0x000e260008000400 */
[----:B------:R-:W-:-:S04]  /*0270*/  UIADD3 UR5, UPT, UPT, URZ, -UR5, URZ ;  /* 0x80000005ff057290 */ /* 0x000fc8000fffe0ff */
[----:B------:R-:W-:-:S06]  /*0280*/  UPRMT UR5, UR5, 0x7710, URZ ;  /* 0x0000771005057896 */ /* 0x000fcc00080000ff */
[----:B------:R-:W-:Y:S01]  /*0290*/  IMAD.U32 R6, RZ, RZ, UR5 ;  /* 0x00000005ff067e24 */ /* 0x000fe2000f8e00ff */
[----:B------:R-:W-:-:S04]  /*02a0*/  UIMAD UR5, UR19, UR4, UR7 ;  /* 0x00000004130572a4 */ /* 0x000fc8000f8e0207 */
[----:B------:R-:W-:Y:S02]  /*02b0*/  PRMT R6, R6, 0x7710, RZ ;  /* 0x0000771006067816 */ /* 0x000fe400000000ff */
[----:B------:R-:W-:Y:S01]  /*02c0*/  MOV R7, UR5 ;  /* 0x0000000500077c02 */ /* 0x000fe20008000f00 */
[----:B------:R-:W-:Y:S02]  /*02d0*/  UIMAD UR5, UR19, UR4, UR6 ;  /* 0x00000004130572a4 */ /* 0x000fe4000f8e0206 */
[----:B0-----:R-:W-:Y:S01]  /*02e0*/  VIADD R6, R6, UR11 ;  /* 0x0000000b06067c36 */ /* 0x001fe20008000000 */
[----:B------:R-:W0:Y:S01]  /*02f0*/  LDCU UR11, c[0x0][0x3a0] ;  /* 0x00007400ff0b77ac */ /* 0x000e220008000800 */
[----:B------:R-:W-:Y:S01]  /*0300*/  ISETP.GT.U32.AND P0, PT, R7, -0x8, PT ;  /* 0xfffffff80700780c */ /* 0x000fe20003f04070 */
[----:B------:R-:W-:Y:S02]  /*0310*/  HFMA2 R7, -RZ, RZ, 0, 0 ;  /* 0x00000000ff077431 */ /* 0x000fe400000001ff */
[----:B------:R-:W-:Y:S01]  /*0320*/  VIADD R26, R4, UR5 ;  /* 0x00000005041a7c36 */ /* 0x000fe20008000000 */
[----:B------:R-:W-:-:S04]  /*0330*/  LOP3.LUT R6, R6, 0xffff, RZ, 0xc0, !PT ;  /* 0x0000ffff06067812 */ /* 0x000fc800078ec0ff */
[----:B------:R-:W-:-:S05]  /*0340*/  LOP3.LUT R6, R6, 0x7, RZ, 0xc0, !PT ;  /* 0x0000000706067812 */ /* 0x000fca00078ec0ff */
[----:B------:R-:W-:Y:S02]  /*0350*/  VIADD R6, R6, 0xffffffff ;  /* 0xffffffff06067836 */ /* 0x000fe40000000000 */
[----:B0-----:R-:W-:-:S03]  /*0360*/  IMAD.U32 R27, RZ, RZ, UR11 ;  /* 0x0000000bff1b7e24 */ /* 0x001fc6000f8e00ff */
[----:B------:R-:W-:Y:S01]  /*0370*/  ISETP.GE.U32.AND P1, PT, R6, 0x3, PT ;  /* 0x000000030600780c */ /* 0x000fe20003f26070 */
[----:B------:R-:W-:Y:S02]  /*0380*/  VIADD R6, R0, 0x1 ;  /* 0x0000000100067836 */ /* 0x000fe40000000000 */
[----:B------:R-:W-:-:S10]  /*0390*/  VIADD R27, R27, -UR5 ;  /* 0x800000051b1b7c36 */ /* 0x000fd40008000000 */
.L_x_24:
[C---:B------:R-:W-:Y:S01]  /*03a0*/  ISETP.GE.AND P2, PT, R6.reuse, 0x1, PT ;  /* 0x000000010600780c */ /* 0x040fe20003f46270 */
[----:B------:R-:W-:Y:S01]  /*03b0*/  UPRMT UR5, UR18, 0x9910, URZ ;  /* 0x0000991012057896 */ /* 0x000fe200080000ff */
[----:B------:R-:W-:Y:S01]  /*03c0*/  PRMT R31, R9, 0x9910, RZ ;  /* 0x00009910091f7816 */ /* 0x000fe200000000ff */
[----:B------:R-:W-:Y:S01]  /*03d0*/  BSSY.RECONVERGENT B0, `(.L_x_2) ;  /* 0x00000ae000007945 */ /* 0x000fe20003800200 */
[----:B0-----:R-:W-:Y:S01]  /*03e0*/  IMAD R13, R7, UR18, R0 ;  /* 0x00000012070d7c24 */ /* 0x001fe2000f8e0200 */
[----:B------:R-:W-:Y:S01]  /*03f0*/  CS2R R22, SRZ ;  /* 0x0000000000167805 */ /* 0x000fe2000001ff00 */
[----:B------:R-:W-:Y:S02]  /*0400*/  VIADD R29, R6, 0xffffffff ;  /* 0xffffffff061d7836 */ /* 0x000fe40000000000 */
[----:B------:R-:W-:-:S05]  /*0410*/  IMAD R31, R31, UR5, RZ ;  /* 0x000000051f1f7c24 */ /* 0x000fca000f8e02ff */
[----:B------:R-:W-:Y:S05]  /*0420*/  @!P2 BRA `(.L_x_3) ;  /* 0x0000000800a0a947 */ /* 0x000fea0003800000 */
[----:B------:R-:W-:Y:S01]  /*0430*/  ISETP.GE.U32.AND P2, PT, R13, 0xf, PT ;  /* 0x0000000f0d00780c */ /* 0x000fe20003f46070 */
[----:B------:R-:W-:Y:S01]  /*0440*/  IMAD R12, R29, R6, RZ ;  /* 0x000000061d0c7224 */ /* 0x000fe200078e02ff */
[----:B------:R-:W-:Y:S01]  /*0450*/  BSSY.RECONVERGENT B2, `(.L_x_4) ;  /* 0x0000049000027945 */ /* 0x000fe20003800200 */
[----:B------:R-:W-:Y:S01]  /*0460*/  IMAD.MOV.U32 R33, RZ, RZ, 0x1 ;  /* 0x00000001ff217424 */ /* 0x000fe200078e00ff */
[----:B------:R-:W-:Y:S02]  /*0470*/  CS2R R22, SRZ ;  /* 0x0000000000167805 */ /* 0x000fe4000001ff00 */
[----:B------:R-:W-:-:S04]  /*0480*/  LEA.HI R12, R12, R12, RZ, 0x1 ;  /* 0x0000000c0c0c7211 */ /* 0x000fc800078f08ff */
[----:B------:R-:W-:-:S05]  /*0490*/  SHF.R.S32.HI R35, RZ, 0x1, R12 ;  /* 0x00000001ff237819 */ /* 0x000fca000001140c */
[----:B------:R-:W-:Y:S01]  /*04a0*/  VIADD R32, R35, 0xffffffff ;  /* 0xffffffff23207836 */ /* 0x000fe20000000000 */
[----:B------:R-:W-:Y:S06]  /*04b0*/  @!P2 BRA `(.L_x_5) ;  /* 0x000000040008a947 */ /* 0x000fec0003800000 */
[----:B------:R-:W-:Y:S01]  /*04c0*/  LOP3.LUT R33, R6, 0x7ffffff0, RZ, 0xc0, !PT ;  /* 0x7ffffff006217812 */ /* 0x000fe200078ec0ff */
[----:B------:R-:W-:Y:S01]  /*04d0*/  BSSY.RECONVERGENT B3, `(.L_x_6) ;  /* 0x000003f000037945 */ /* 0x000fe20003800200 */
[----:B------:R-:W-:Y:S01]  /*04e0*/  MOV R30, RZ ;  /* 0x000000ff001e7202 */ /* 0x000fe20000000f00 */
[----:B------:R-:W-:Y:S01]  /*04f0*/  IMAD.MOV.U32 R34, RZ, RZ, R10 ;  /* 0x000000ffff227224 */ /* 0x000fe200078e000a */
[----:B------:R-:W-:Y:S01]  /*0500*/  CS2R R22, SRZ ;  /* 0x0000000000167805 */ /* 0x000fe2000001ff00 */
[----:B------:R-:W-:-:S07]  /*0510*/  IMAD.MOV R33, RZ, RZ, -R33 ;  /* 0x000000ffff217224 */ /* 0x000fce00078e0a21 */
.L_x_7:
[----:B------:R-:W0:Y:S08]  /*0520*/  LDC.64 R12, c[0x0][0x380] ;  /* 0x0000e000ff0c7b82 */ /* 0x000e300000000a00 */
[----:B------:R-:W1:Y:S01]  /*0530*/  LDC.64 R14, c[0x0][0x388] ;  /* 0x0000e200ff0e7b82 */ /* 0x000e620000000a00 */
[----:B0-----:R-:W-:-:S05]  /*0540*/  IMAD.WIDE R12, R34, 0x8, R12 ;  /* 0x00000008220c7825 */ /* 0x001fca00078e020c */
[----:B------:R-:W2:Y:S01]  /*0550*/  LDG.E.64 R20, desc[UR16][R12.64] ;  /* 0x000000100c147981 */ /* 0x000ea2000c1e1b00 */
[----:B-1----:R-:W-:-:S03]  /*0560*/  IMAD.WIDE R14, R35, 0x8, R14 ;  /* 0x00000008230e7825 */ /* 0x002fc600078e020e */
[----:B------:R-:W3:Y:S04]  /*0570*/  LDG.E.64 R16, desc[UR16][R12.64+0x8] ;  /* 0x000008100c107981 */ /* 0x000ee8000c1e1b00 */
[----:B------:R-:W2:Y:S04]  /*0580*/  LDG.E.64 R18, desc[UR16][R14.64] ;  /* 0x000000100e127981 */ /* 0x000ea8000c1e1b00 */
[----:B------:R-:W3:Y:S01]  /*0590*/  LDG.E.64 R24, desc[UR16][R14.64+0x8] ;  /* 0x000008100e187981 */ /* 0x000ee2000c1e1b00 */
[----:B--2---:R-:W-:-:S03]  /*05a0*/  DFMA R18, R20, R18, R22 ;  /* 0x000000121412722b */ /* 0x004fc60000000016 */
[----:B------:R-:W2:Y:S04]  /*05b0*/  LDG.E.64 R20, desc[UR16][R12.64+0x10] ;  /* 0x000010100c147981 */ /* 0x000ea8000c1e1b00 */
[----:B------:R-:W4:Y:S01]  /*05c0*/  LDG.E.64 R22, desc[UR16][R14.64+0x18] ;  /* 0x000018100e167981 */ /* 0x000f22000c1e1b00 */
[----:B---3--:R-:W-:-:S03]  /*05d0*/  DFMA R24, R16, R24, R18 ;  /* 0x000000181018722b */ /* 0x008fc60000000012 */
[----:B------:R-:W2:Y:S04]  /*05e0*/  LDG.E.64 R18, desc[UR16][R14.64+0x10] ;  /* 0x000010100e127981 */ /* 0x000ea8000c1e1b00 */
[----:B------:R-:W4:Y:S01]  /*05f0*/  LDG.E.64 R16, desc[UR16][R12.64+0x18] ;  /* 0x000018100c107981 */ /* 0x000f22000c1e1b00 */
[----:B--2---:R-:W-:-:S03]  /*0600*/  DFMA R18, R20, R18, R24 ;  /* 0x000000121412722b */ /* 0x004fc60000000018 */
[----:B------:R-:W2:Y:S04]  /*0610*/  LDG.E.64 R20, desc[UR16][R12.64+0x20] ;  /* 0x000020100c147981 */ /* 0x000ea8000c1e1b00 */
[----:B------:R-:W3:Y:S01]  /*0620*/  LDG.E.64 R24, desc[UR16][R14.64+0x28] ;  /* 0x000028100e187981 */ /* 0x000ee2000c1e1b00 */
[----:B----4-:R-:W-:-:S03]  /*0630*/  DFMA R22, R16, R22, R18 ;  /* 0x000000161016722b */ /* 0x010fc60000000012 */
        /* <DEDUP_REMOVED lines=16> */
[----:B------:R-:W2:Y:S01]  /*0740*/  LDG.E.64 R20, desc[UR16][R14.64+0x50] ;  /* 0x000050100e147981 */ /* 0x000ea2000c1e1b00 */
[----:B---3--:R-:W-:-:S03]  /*0750*/  DFMA R24, R16, R24, R18 ;  /* 0x000000181018722b */ /* 0x008fc60000000012 */
[----:B------:R-:W3:Y:S04]  /*0760*/  LDG.E.64 R18, desc[UR16][R12.64+0x58] ;  /* 0x000058100c127981 */ /* 0x000ee8000c1e1b00 */
[----:B------:R-:W3:Y:S01]  /*0770*/  LDG.E.64 R16, desc[UR16][R14.64+0x58] ;  /* 0x000058100e107981 */ /* 0x000ee2000c1e1b00 */
[----:B--2---:R-:W-:-:S03]  /*0780*/  DFMA R20, R22, R20, R24 ;  /* 0x000000141614722b */ /* 0x004fc60000000018 */
[----:B------:R-:W2:Y:S04]  /*0790*/  LDG.E.64 R22, desc[UR16][R12.64+0x68] ;  /* 0x000068100c167981 */ /* 0x000ea8000c1e1b00 */
[----:B------:R-:W2:Y:S01]  /*07a0*/  LDG.E.64 R24, desc[UR16][R14.64+0x68] ;  /* 0x000068100e187981 */ /* 0x000ea2000c1e1b00 */
[----:B---3--:R-:W-:-:S03]  /*07b0*/  DFMA R16, R18, R16, R20 ;  /* 0x000000101210722b */ /* 0x008fc60000000014 */
[----:B------:R-:W3:Y:S04]  /*07c0*/  LDG.E.64 R18, desc[UR16][R12.64+0x60] ;  /* 0x000060100c127981 */ /* 0x000ee8000c1e1b00 */
[----:B------:R-:W3:Y:S02]  /*07d0*/  LDG.E.64 R20, desc[UR16][R14.64+0x60] ;  /* 0x000060100e147981 */ /* 0x000ee4000c1e1b00 */
[----:B---3--:R-:W-:Y:S02]  /*07e0*/  DFMA R16, R18, R20, R16 ;  /* 0x000000141210722b */ /* 0x008fe40000000010 */
[----:B------:R-:W3:Y:S04]  /*07f0*/  LDG.E.64 R18, desc[UR16][R12.64+0x70] ;  /* 0x000070100c127981 */ /* 0x000ee8000c1e1b00 */
[----:B------:R-:W4:Y:S02]  /*0800*/  LDG.E.64 R20, desc[UR16][R12.64+0x78] ;  /* 0x000078100c147981 */ /* 0x000f24000c1e1b00 */
[----:B--2---:R-:W-:-:S02]  /*0810*/  DFMA R22, R22, R24, R16 ;  /* 0x000000181616722b */ /* 0x004fc40000000010 */
[----:B------:R-:W3:Y:S04]  /*0820*/  LDG.E.64 R16, desc[UR16][R14.64+0x70] ;  /* 0x000070100e107981 */ /* 0x000ee8000c1e1b00 */
[----:B------:R-:W4:Y:S01]  /*0830*/  LDG.E.64 R24, desc[UR16][R14.64+0x78] ;  /* 0x000078100e187981 */ /* 0x000f22000c1e1b00 */
[----:B------:R-:W-:-:S05]  /*0840*/  VIADD R33, R33, 0x10 ;  /* 0x0000001021217836 */ /* 0x000fca0000000000 */
[----:B------:R-:W-:Y:S01]  /*0850*/  ISETP.NE.AND P2, PT, R33, RZ, PT ;  /* 0x000000ff2100720c */ /* 0x000fe20003f45270 */
[----:B------:R-:W-:Y:S01]  /*0860*/  VIADD R34, R34, 0x10 ;  /* 0x0000001022227836 */ /* 0x000fe20000000000 */
[----:B------:R-:W-:Y:S01]  /*0870*/  IADD3 R30, PT, PT, R30, 0x10, RZ ;  /* 0x000000101e1e7810 */ /* 0x000fe20007ffe0ff */
[----:B------:R-:W-:Y:S01]  /*0880*/  VIADD R35, R35, 0x10 ;  /* 0x0000001023237836 */ /* 0x000fe20000000000 */
[----:B---3--:R-:W-:-:S08]  /*0890*/  DFMA R22, R18, R16, R22 ;  /* 0x000000101216722b */ /* 0x008fd00000000016 */
[----:B----4-:R-:W-:Y:S01]  /*08a0*/  DFMA R22, R20, R24, R22 ;  /* 0x000000181416722b */ /* 0x010fe20000000016 */
[----:B------:R-:W-:Y:S10]  /*08b0*/  @P2 BRA `(.L_x_7) ;  /* 0xfffffffc00182947 */ /* 0x000ff4000383ffff */
[----:B------:R-:W-:Y:S05]  /*08c0*/  BSYNC.RECONVERGENT B3 ;  /* 0x0000000000037941 */ /* 0x000fea0003800200 */
.L_x_6:
[----:B------:R-:W-:-:S07]  /*08d0*/  VIADD R33, R30, 0x1 ;  /* 0x000000011e217836 */ /* 0x000fce0000000000 */
.L_x_5:
[----:B------:R-:W-:Y:S05]  /*08e0*/  BSYNC.RECONVERGENT B2 ;  /* 0x0000000000027941 */ /* 0x000fea0003800200 */
.L_x_4:
[----:B------:R-:W-:-:S13]  /*08f0*/  LOP3.LUT P2, RZ, R6, 0xf, RZ, 0xc0, !PT ;  /* 0x0000000f06ff7812 */ /* 0x000fda000784c0ff */
[----:B------:R-:W-:Y:S05]  /*0900*/  @!P2 BRA `(.L_x_3) ;  /* 0x000000040068a947 */ /* 0x000fea0003800000 */
[----:B------:R-:W-:Y:S01]  /*0910*/  UPRMT UR5, UR18, 0x9910, URZ ;  /* 0x0000991012057896 */ /* 0x000fe200080000ff */
[----:B------:R-:W-:Y:S01]  /*0920*/  PRMT R12, R11, 0x9910, RZ ;  /* 0x000099100b0c7816 */ /* 0x000fe200000000ff */
[----:B------:R-:W-:Y:S04]  /*0930*/  BSSY.RECONVERGENT B2, `(.L_x_8) ;  /* 0x0000026000027945 */ /* 0x000fe80003800200 */
[----:B------:R-:W-:-:S05]  /*0940*/  IMAD R12, R12, UR5, R5 ;  /* 0x000000050c0c7c24 */ /* 0x000fca000f8e0205 */
[----:B------:R-:W-:-:S04]  /*0950*/  LOP3.LUT R12, R12, 0xf, RZ, 0xc0, !PT ;  /* 0x0000000f0c0c7812 */ /* 0x000fc800078ec0ff */
[C---:B------:R-:W-:Y:S02]  /*0960*/  IADD3 R13, PT, PT, R12.reuse, -0x1, RZ ;  /* 0xffffffff0c0d7810 */ /* 0x040fe40007ffe0ff */
[----:B------:R-:W-:Y:S02]  /*0970*/  LOP3.LUT P3, RZ, R12, 0x7, RZ, 0xc0, !PT ;  /* 0x000000070cff7812 */ /* 0x000fe4000786c0ff */
[----:B------:R-:W-:-:S13]  /*0980*/  ISETP.GE.U32.AND P2, PT, R13, 0x7, PT ;  /* 0x000000070d00780c */ /* 0x000fda0003f46070 */
[----:B------:R-:W-:Y:S05]  /*0990*/  @!P2 BRA `(.L_x_9) ;  /* 0x00000000007ca947 */ /* 0x000fea0003800000 */
[----:B------:R-:W0:Y:S01]  /*09a0*/  LDC.64 R14, c[0x0][0x380] ;  /* 0x0000e000ff0e7b82 */ /* 0x000e220000000a00 */
[--C-:B------:R-:W-:Y:S02]  /*09b0*/  IMAD.IADD R17, R28, 0x1, R33.reuse ;  /* 0x000000011c117824 */ /* 0x100fe400078e0221 */
[----:B------:R-:W-:-:S05]  /*09c0*/  IMAD.IADD R19, R32, 0x1, R33 ;  /* 0x0000000120137824 */ /* 0x000fca00078e0221 */
[----:B------:R-:W1:Y:S01]  /*09d0*/  LDC.64 R12, c[0x0][0x388] ;  /* 0x0000e200ff0c7b82 */ /* 0x000e620000000a00 */
[----:B0-----:R-:W-:-:S05]  /*09e0*/  IMAD.WIDE R14, R17, 0x8, R14 ;  /* 0x00000008110e7825 */ /* 0x001fca00078e020e */
[----:B------:R-:W2:Y:S01]  /*09f0*/  LDG.E.64 R16, desc[UR16][R14.64] ;  /* 0x000000100e107981 */ /* 0x000ea2000c1e1b00 */
[----:B-1----:R-:W-:-:S03]  /*0a00*/  IMAD.WIDE R12, R19, 0x8, R12 ;  /* 0x00000008130c7825 */ /* 0x002fc600078e020c */
[----:B------:R-:W3:Y:S04]  /*0a10*/  LDG.E.64 R34, desc[UR16][R14.64+0x38] ;  /* 0x000038100e227981 */ /* 0x000ee8000c1e1b00 */
[----:B------:R-:W2:Y:S04]  /*0a20*/  LDG.E.64 R20, desc[UR16][R12.64] ;  /* 0x000000100c147981 */ /* 0x000ea8000c1e1b00 */
[----:B------:R-:W4:Y:S04]  /*0a30*/  LDG.E.64 R18, desc[UR16][R14.64+0x8] ;  /* 0x000008100e127981 */ /* 0x000f28000c1e1b00 */
[----:B------:R-:W4:Y:S04]  /*0a40*/  LDG.E.64 R24, desc[UR16][R12.64+0x8] ;  /* 0x000008100c187981 */ /* 0x000f28000c1e1b00 */
[----:B------:R-:W3:Y:S01]  /*0a50*/  LDG.E.64 R36, desc[UR16][R12.64+0x38] ;  /* 0x000038100c247981 */ /* 0x000ee2000c1e1b00 */
[----:B--2---:R-:W-:-:S03]  /*0a60*/  DFMA R20, R16, R20, R22 ;  /* 0x000000141014722b */ /* 0x004fc60000000016 */
[----:B------:R-:W2:Y:S04]  /*0a70*/  LDG.E.64 R16, desc[UR16][R14.64+0x10] ;  /* 0x000010100e107981 */ /* 0x000ea8000c1e1b00 */
[----:B------:R-:W2:Y:S01]  /*0a80*/  LDG.E.64 R22, desc[UR16][R12.64+0x10] ;  /* 0x000010100c167981 */ /* 0x000ea2000c1e1b00 */
[----:B----4-:R-:W-:-:S03]  /*0a90*/  DFMA R24, R18, R24, R20 ;  /* 0x000000181218722b */ /* 0x010fc60000000014 */
[----:B------:R-:W4:Y:S04]  /*0aa0*/  LDG.E.64 R20, desc[UR16][R14.64+0x18] ;  /* 0x000018100e147981 */ /* 0x000f28000c1e1b00 */
[----:B------:R-:W4:Y:S01]  /*0ab0*/  LDG.E.64 R18, desc[UR16][R12.64+0x18] ;  /* 0x000018100c127981 */ /* 0x000f22000c1e1b00 */
        /* <DEDUP_REMOVED lines=9> */
[----:B----4-:R-:W-:Y:S01]  /*0b50*/  DFMA R20, R22, R20, R24 ;  /* 0x000000141614722b */ /* 0x010fe20000000018 */
[----:B------:R-:W-:-:S07]  /*0b60*/  IADD3 R33, PT, PT, R33, 0x8, RZ ;  /* 0x0000000821217810 */ /* 0x000fce0007ffe0ff */
[----:B--2---:R-:W-:-:S08]  /*0b70*/  DFMA R16, R18, R16, R20 ;  /* 0x000000101210722b */ /* 0x004fd00000000014 */
[----:B---3--:R-:W-:-:S11]  /*0b80*/  DFMA R22, R34, R36, R16 ;  /* 0x000000242216722b */ /* 0x008fd60000000010 */
.L_x_9:
[----:B------:R-:W-:Y:S05]  /*0b90*/  BSYNC.RECONVERGENT B2 ;  /* 0x0000000000027941 */ /* 0x000fea0003800200 */
.L_x_8:
[----:B------:R-:W-:Y:S05]  /*0ba0*/  @!P3 BRA `(.L_x_3) ;  /* 0x0000000000c0b947 */ /* 0x000fea0003800000 */
[----:B------:R-:W-:Y:S01]  /*0bb0*/  IADD3 R31, PT, PT, R0, 0x1, R31 ;  /* 0x00000001001f7810 */ /* 0x000fe20007ffe01f */
[----:B------:R-:W-:Y:S03]  /*0bc0*/  BSSY.RECONVERGENT B2, `(.L_x_10) ;  /* 0x000001b000027945 */ /* 0x000fe60003800200 */
[----:B------:R-:W-:-:S04]  /*0bd0*/  LOP3.LUT R31, R31, 0xffff, RZ, 0xc0, !PT ;  /* 0x0000ffff1f1f7812 */ /* 0x000fc800078ec0ff */
[C---:B------:R-:W-:Y:S02]  /*0be0*/  LOP3.LUT R12, R31.reuse, 0x7, RZ, 0xc0, !PT ;  /* 0x000000071f0c7812 */ /* 0x040fe400078ec0ff */
[----:B------:R-:W-:-:S03]  /*0bf0*/  LOP3.LUT R34, R31, 0x3, RZ, 0xc0, !PT ;  /* 0x000000031f227812 */ /* 0x000fc600078ec0ff */
[----:B------:R-:W-:Y:S01]  /*0c00*/  VIADD R12, R12, 0xffffffff ;  /* 0xffffffff0c0c7836 */ /* 0x000fe20000000000 */
[----:B------:R-:W-:-:S04]  /*0c10*/  ISETP.NE.AND P3, PT, R34, RZ, PT ;  /* 0x000000ff2200720c */ /* 0x000fc80003f65270 */
[----:B------:R-:W-:-:S13]  /*0c20*/  ISETP.GE.U32.AND P2, PT, R12, 0x3, PT ;  /* 0x000000030c00780c */ /* 0x000fda0003f46070 */
[----:B------:R-:W-:Y:S05]  /*0c30*/  @!P2 BRA `(.L_x_11) ;  /* 0x00000000004ca947 */ /* 0x000fea0003800000 */
[----:B------:R-:W0:Y:S01]  /*0c40*/  LDC.64 R18, c[0x0][0x380] ;  /* 0x0000e000ff127b82 */ /* 0x000e220000000a00 */
[----:B------:R-:W-:Y:S01]  /*0c50*/  IADD3 R15, PT, PT, R32, R33, RZ ;  /* 0x00000021200f7210 */ /* 0x000fe20007ffe0ff */
[----:B------:R-:W-:-:S06]  /*0c60*/  IMAD.IADD R13, R28, 0x1, R33 ;  /* 0x000000011c0d7824 */ /* 0x000fcc00078e0221 */
        /* <DEDUP_REMOVED lines=12> */
[----:B----4-:R-:W-:Y:S01]  /*0d30*/  DFMA R12, R14, R12, R24 ;  /* 0x0000000c0e0c722b */ /* 0x010fe20000000018 */
[----:B------:R-:W-:-:S07]  /*0d40*/  VIADD R33, R33, 0x4 ;  /* 0x0000000421217836 */ /* 0x000fce0000000000 */
[----:B--2---:R-:W-:-:S08]  /*0d50*/  DFMA R22, R22, R20, R12 ;  /* 0x000000141616722b */ /* 0x004fd0000000000c */
[----:B---3--:R-:W-:-:S11]  /*0d60*/  DFMA R22, R30, R36, R22 ;  /* 0x000000241e16722b */ /* 0x008fd60000000016 */
.L_x_11:
[----:B------:R-:W-:Y:S05]  /*0d70*/  BSYNC.RECONVERGENT B2 ;  /* 0x0000000000027941 */ /* 0x000fea0003800200 */
.L_x_10:
[----:B------:R-:W-:Y:S05]  /*0d80*/  @!P3 BRA `(.L_x_3) ;  /* 0x000000000048b947 */ /* 0x000fea0003800000 */
[----:B------:R-:W0:Y:S01]  /*0d90*/  LDC.64 R14, c[0x0][0x380] ;  /* 0x0000e000ff0e7b82 */ /* 0x000e220000000a00 */
[----:B------:R-:W-:Y:S01]  /*0da0*/  IMAD.IADD R17, R28, 0x1, R33 ;  /* 0x000000011c117824 */ /* 0x000fe200078e0221 */
[----:B------:R-:W-:-:S06]  /*0db0*/  IADD3 R33, PT, PT, R32, R33, RZ ;  /* 0x0000002120217210 */ /* 0x000fcc0007ffe0ff */
[----:B------:R-:W1:Y:S01]  /*0dc0*/  LDC.64 R12, c[0x0][0x388] ;  /* 0x0000e200ff0c7b82 */ /* 0x000e620000000a00 */
[----:B0-----:R-:W-:-:S05]  /*0dd0*/  IMAD.WIDE R14, R17, 0x8, R14 ;  /* 0x00000008110e7825 */ /* 0x001fca00078e020e */
[----:B------:R-:W2:Y:S01]  /*0de0*/  LDG.E.64 R18, desc[UR16][R14.64] ;  /* 0x000000100e127981 */ /* 0x000ea2000c1e1b00 */
[----:B-1----:R-:W-:-:S05]  /*0df0*/  IMAD.WIDE R12, R33, 0x8, R12 ;  /* 0x00000008210c7825 */ /* 0x002fca00078e020c */
[----:B------:R-:W2:Y:S01]  /*0e00*/  LDG.E.64 R16, desc[UR16][R12.64] ;  /* 0x000000100c107981 */ /* 0x000ea2000c1e1b00 */
[----:B------:R-:W-:Y:S01]  /*0e10*/  ISETP.NE.AND P2, PT, R34, 0x1, PT ;  /* 0x000000012200780c */ /* 0x000fe20003f45270 */
[----:B--2---:R-:W-:-:S12]  /*0e20*/  DFMA R22, R18, R16, R22 ;  /* 0x000000101216722b */ /* 0x004fd80000000016 */
[----:B------:R-:W-:Y:S05]  /*0e30*/  @!P2 BRA `(.L_x_3) ;  /* 0x00000000001ca947 */ /* 0x000fea0003800000 */
[----:B------:R-:W-:Y:S01]  /*0e40*/  ISETP.NE.AND P2, PT, R34, 0x2, PT ;  /* 0x000000022200780c */ /* 0x000fe20003f45270 */
[----:B------:R-:W2:Y:S04]  /*0e50*/  LDG.E.64 R18, desc[UR16][R14.64+0x8] ;  /* 0x000008100e127981 */ /* 0x000ea8000c1e1b00 */
[----:B------:R-:W2:Y:S08]  /*0e60*/  LDG.E.64 R16, desc[UR16][R12.64+0x8] ;  /* 0x000008100c107981 */ /* 0x000eb0000c1e1b00 */
[----:B------:R-:W3:Y:S04]  /*0e70*/  @P2 LDG.E.64 R20, desc[UR16][R14.64+0x10] ;  /* 0x000010100e142981 */ /* 0x000ee8000c1e1b00 */
[----:B------:R-:W3:Y:S01]  /*0e80*/  @P2 LDG.E.64 R24, desc[UR16][R12.64+0x10] ;  /* 0x000010100c182981 */ /* 0x000ee2000c1e1b00 */
[----:B--2---:R-:W-:-:S08]  /*0e90*/  DFMA R22, R18, R16, R22 ;  /* 0x000000101216722b */ /* 0x004fd00000000016 */
[----:B---3--:R-:W-:-:S11]  /*0ea0*/  @P2 DFMA R22, R20, R24, R22 ;  /* 0x000000181416222b */ /* 0x008fd60000000016 */
.L_x_3:
[----:B------:R-:W-:Y:S05]  /*0eb0*/  BSYNC.RECONVERGENT B0 ;  /* 0x0000000000007941 */ /* 0x000fea0003800200 */
.L_x_2:
[----:B------:R-:W-:Y:S01]  /*0ec0*/  ISETP.GE.AND P2, PT, R6, UR9, PT ;  /* 0x0000000906007c0c */ /* 0x000fe2000bf46270 */
[----:B------:R-:W-:-:S12]  /*0ed0*/  BSSY.RECONVERGENT B0, `(.L_x_12) ;  /* 0x00000d1000007945 */ /* 0x000fd80003800200 */
[----:B------:R-:W-:Y:S05]  /*0ee0*/  @P2 BRA `(.L_x_13) ;  /* 0x0000000c003c2947 */ /* 0x000fea0003800000 */
[----:B------:R-:W-:Y:S01]  /*0ef0*/  UIMAD UR5, UR19, UR4, UR6 ;  /* 0x00000004130572a4 */ /* 0x000fe2000f8e0206 */
[----:B------:R-:W-:Y:S01]  /*0f00*/  IMAD R12, R7, UR18, R0 ;  /* 0x00000012070c7c24 */ /* 0x000fe2000f8e0200 */
[----:B------:R-:W-:Y:S01]  /*0f10*/  UIADD3 UR11, UPT, UPT, -UR18, URZ, URZ ;  /* 0x000000ff120b7290 */ /* 0x000fe2000fffe1ff */
[----:B------:R-:W-:Y:S01]  /*0f20*/  BSSY.RECONVERGENT B2, `(.L_x_14) ;  /* 0x0000054000027945 */ /* 0x000fe20003800200 */
[----:B------:R-:W-:Y:S01]  /*0f30*/  UIADD3 UR5, UPT, UPT, UR5, -0x2, URZ ;  /* 0xfffffffe05057890 */ /* 0x000fe2000fffe0ff */
[----:B------:R-:W-:-:S03]  /*0f40*/  IMAD.MOV.U32 R31, RZ, RZ, R6 ;  /* 0x000000ffff1f7224 */ /* 0x000fc600078e0006 */
[----:B------:R-:W-:Y:S02]  /*0f50*/  IMAD R33, R7, UR11, R26 ;  /* 0x0000000b07217c24 */ /* 0x000fe4000f8e021a */
[----:B------:R-:W-:-:S03]  /*0f60*/  IADD3 R12, PT, PT, -R12, UR5, RZ ;  /* 0x000000050c0c7c10 */ /* 0x000fc6000fffe1ff */
[----:B------:R-:W-:Y:S02]  /*0f70*/  LOP3.LUT P2, RZ, R33, 0x7, RZ, 0xc0, !PT ;  /* 0x0000000721ff7812 */ /* 0x000fe4000784c0ff */
[----:B------:R-:W-:-:S13]  /*0f80*/  ISETP.GE.U32.AND P3, PT, R12, 0x7, PT ;  /* 0x000000070c00780c */ /* 0x000fda0003f66070 */
[----:B------:R-:W-:Y:S05]  /*0f90*/  @!P3 BRA `(.L_x_15) ;  /* 0x000000040030b947 */ /* 0x000fea0003800000 */
[----:B------:R-:W-:Y:S01]  /*0fa0*/  LOP3.LUT R33, R33, 0xfffffff8, RZ, 0xc0, !PT ;  /* 0xfffffff821217812 */ /* 0x000fe200078ec0ff */
[----:B------:R-:W-:Y:S01]  /*0fb0*/  IMAD.MOV.U32 R30, RZ, RZ, RZ ;  /* 0x000000ffff1e7224 */ /* 0x000fe200078e00ff */
[----:B------:R-:W-:-:S07]  /*0fc0*/  MOV R31, R6 ;  /* 0x00000006001f7202 */ /* 0x000fce0000000f00 */
.L_x_16:
[----:B------:R-:W0:Y:S01]  /*0fd0*/  LDC.64 R14, c[0x0][0x380] ;  /* 0x0000e000ff0e7b82 */ /* 0x000e220000000a00 */
[--C-:B------:R-:W-:Y:S02]  /*0fe0*/  IMAD R32, R31, R31, R31.reuse ;  /* 0x0000001f1f207224 */ /* 0x100fe400078e021f */
[----:B------:R-:W-:-:S03]  /*0ff0*/  IMAD.IADD R17, R10, 0x1, R31 ;  /* 0x000000010a117824 */ /* 0x000fc600078e021f */
[----:B------:R-:W-:Y:S02]  /*1000*/  LEA.HI R16, R32, R32, RZ, 0x1 ;  /* 0x0000002020107211 */ /* 0x000fe400078f08ff */
[----:B------:R-:W1:Y:S02]  /*1010*/  LDC.64 R12, c[0x0][0x388] ;  /* 0x0000e200ff0c7b82 */ /* 0x000e640000000a00 */
[----:B------:R-:W-:Y:S01]  /*1020*/  LEA.HI.SX32 R19, R16, R29, 0x1f ;  /* 0x0000001d10137211 */ /* 0x000fe200078ffaff */
[----:B0-----:R-:W-:-:S04]  /*1030*/  IMAD.WIDE R14, R17, 0x8, R14 ;  /* 0x00000008110e7825 */ /* 0x001fc800078e020e */
[----:B-1----:R-:W-:Y:S02]  /*1040*/  IMAD.WIDE R16, R19, 0x8, R12 ;  /* 0x0000000813107825 */ /* 0x002fe400078e020c */
[----:B------:R-:W2:Y:S04]  /*1050*/  LDG.E.64 R18, desc[UR16][R14.64] ;  /* 0x000000100e127981 */ /* 0x000ea8000c1e1b00 */
[----:B------:R-:W2:Y:S01]  /*1060*/  LDG.E.64 R16, desc[UR16][R16.64] ;  /* 0x0000001010107981 */ /* 0x000ea2000c1e1b00 */
[C---:B------:R-:W-:Y:S02]  /*1070*/  IMAD R20, R31.reuse, 0x2, R32 ;  /* 0x000000021f147824 */ /* 0x040fe400078e0220 */
[----:B------:R-:W-:-:S03]  /*1080*/  VIADD R34, R31, 0x3 ;  /* 0x000000031f227836 */ /* 0x000fc60000000000 */
[----:B------:R-:W-:Y:S01]  /*1090*/  IADD3 R20, PT, PT, R20, 0x2, RZ ;  /* 0x0000000214147810 */ /* 0x000fe20007ffe0ff */
[----:B------:R-:W-:-:S03]  /*10a0*/  IMAD.IADD R35, R34, 0x1, R31 ;  /* 0x0000000122237824 */ /* 0x000fc600078e021f */
[----:B------:R-:W-:-:S04]  /*10b0*/  LEA.HI R20, R20, R20, RZ, 0x1 ;  /* 0x0000001414147211 */ /* 0x000fc800078f08ff */
[----:B------:R-:W-:Y:S01]  /*10c0*/  LEA.HI.SX32 R21, R20, R29, 0x1f ;  /* 0x0000001d14157211 */ /* 0x000fe200078ffaff */
[----:B--2---:R-:W-:-:S04]  /*10d0*/  DFMA R22, R18, R16, R22 ;  /* 0x000000101216722b */ /* 0x004fc80000000016 */
[----:B------:R-:W-:Y:S01]  /*10e0*/  IMAD.WIDE R18, R21, 0x8, R12 ;  /* 0x0000000815127825 */ /* 0x000fe200078e020c */
[----:B------:R-:W-:Y:S01]  /*10f0*/  LEA R16, R35, R32, 0x1 ;  /* 0x0000002023107211 */ /* 0x000fe200078e08ff */
[----:B------:R-:W2:Y:S04]  /*1100*/  LDG.E.64 R20, desc[UR16][R14.64+0x8] ;  /* 0x000008100e147981 */ /* 0x000ea8000c1e1b00 */
[----:B------:R-:W2:Y:S01]  /*1110*/  LDG.E.64 R18, desc[UR16][R18.64] ;  /* 0x0000001012127981 */ /* 0x000ea2000c1e1b00 */
[----:B------:R-:W-:-:S04]  /*1120*/  LEA.HI R16, R16, R16, RZ, 0x1 ;  /* 0x0000001010107211 */ /* 0x000fc800078f08ff */
[----:B------:R-:W-:Y:S02]  /*1130*/  LEA.HI.SX32 R37, R16, R29, 0x1f ;  /* 0x0000001d10257211 */ /* 0x000fe400078ffaff */
[----:B------:R-:W3:Y:S03]  /*1140*/  LDG.E.64 R16, desc[UR16][R14.64+0x10] ;  /* 0x000010100e107981 */ /* 0x000ee6000c1e1b00 */
[----:B------:R-:W-:-:S05]  /*1150*/  IMAD.WIDE R36, R37, 0x8, R12 ;  /* 0x0000000825247825 */ /* 0x000fca00078e020c */
[----:B------:R-:W3:Y:S01]  /*1160*/  LDG.E.64 R24, desc[UR16][R36.64] ;  /* 0x0000001024187981 */ /* 0x000ee2000c1e1b00 */
[----:B------:R-:W-:Y:S01]  /*1170*/  IMAD.IADD R34, R34, 0x1, R35 ;  /* 0x0000000122227824 */ /* 0x000fe200078e0223 */
[----:B--2---:R-:W-:-:S03]  /*1180*/  DFMA R18, R20, R18, R22 ;  /* 0x000000121412722b */ /* 0x004fc60000000016 */
[----:B------:R-:W-:Y:S01]  /*1190*/  IMAD R20, R34, 0x2, R32 ;  /* 0x0000000222147824 */ /* 0x000fe200078e0220 */
[----:B------:R-:W2:Y:S04]  /*11a0*/  LDG.E.64 R22, desc[UR16][R14.64+0x18] ;  /* 0x000018100e167981 */ /* 0x000ea8000c1e1b00 */
[----:B------:R-:W-:-:S04]  /*11b0*/  LEA.HI R20, R20, R20, RZ, 0x1 ;  /* 0x0000001414147211 */ /* 0x000fc800078f08ff */
[-C--:B------:R-:W-:Y:S02]  /*11c0*/  LEA.HI.SX32 R21, R20, R29.reuse, 0x1f ;  /* 0x0000001d14157211 */ /* 0x080fe400078ffaff */
[----:B------:R-:W-:Y:S01]  /*11d0*/  IADD3 R34, PT, PT, R31, 0x4, R34 ;  /* 0x000000041f227810 */ /* 0x000fe20007ffe022 */
[----:B---3--:R-:W-:Y:S02]  /*11e0*/  DFMA R24, R16, R24, R18 ;  /* 0x000000181018722b */ /* 0x008fe40000000012 */
[----:B------:R-:W-:Y:S01]  /*11f0*/  IMAD.WIDE R20, R21, 0x8, R12 ;  /* 0x0000000815147825 */ /* 0x000fe200078e020c */
[----:B------:R-:W-:Y:S01]  /*1200*/  LEA R16, R34, R32, 0x1 ;  /* 0x0000002022107211 */ /* 0x000fe200078e08ff */
[----:B------:R-:W3:Y:S03]  /*1210*/  LDG.E.64 R18, desc[UR16][R14.64+0x20] ;  /* 0x000020100e127981 */ /* 0x000ee6000c1e1b00 */
[----:B------:R-:W-:Y:S01]  /*1220*/  LEA.HI R16, R16, R16, RZ, 0x1 ;  /* 0x0000001010107211 */ /* 0x000fe200078f08ff */
[----:B------:R-:W2:Y:S03]  /*1230*/  LDG.E.64 R20, desc[UR16][R20.64] ;  /* 0x0000001014147981 */ /* 0x000ea6000c1e1b00 */
[----:B------:R-:W-:-:S05]  /*1240*/  LEA.HI.SX32 R17, R16, R29, 0x1f ;  /* 0x0000001d10117211 */ /* 0x000fca00078ffaff */
[----:B------:R-:W-:-:S06]  /*1250*/  IMAD.WIDE R16, R17, 0x8, R12 ;  /* 0x0000000811107825 */ /* 0x000fcc00078e020c */
[----:B------:R-:W3:Y:S01]  /*1260*/  LDG.E.64 R16, desc[UR16][R16.64] ;  /* 0x0000001010107981 */ /* 0x000ee2000c1e1b00 */
[----:B------:R-:W-:Y:S01]  /*1270*/  IADD3 R34, PT, PT, R31, 0x5, R34 ;  /* 0x000000051f227810 */ /* 0x000fe20007ffe022 */
[----:B--2---:R-:W-:-:S03]  /*1280*/  DFMA R22, R22, R20, R24 ;  /* 0x000000141616722b */ /* 0x004fc60000000018 */
[----:B------:R-:W-:Y:S01]  /*1290*/  IADD3 R24, PT, PT, R31, 0x6, R34 ;  /* 0x000000061f187810 */ /* 0x000fe20007ffe022 */
[----:B------:R-:W-:-:S04]  /*12a0*/  IMAD R34, R34, 0x2, R32 ;  /* 0x0000000222227824 */ /* 0x000fc800078e0220 */
[----:B------:R-:W-:Y:S01]  /*12b0*/  IMAD.IADD R25, R24, 0x1, R31 ;  /* 0x0000000118197824 */ /* 0x000fe200078e021f */
[----:B------:R-:W-:Y:S02]  /*12c0*/  LEA.HI R34, R34, R34, RZ, 0x1 ;  /* 0x0000002222227211 */ /* 0x000fe400078f08ff */
[----:B------:R-:W-:Y:S01]  /*12d0*/  LEA R24, R24, R32, 0x1 ;  /* 0x0000002018187211 */ /* 0x000fe200078e08ff */
[----:B------:R-:W-:Y:S01]  /*12e0*/  IMAD R32, R25, 0x2, R32 ;  /* 0x0000000219207824 */ /* 0x000fe200078e0220 */
[-C--:B------:R-:W-:Y:S01]  /*12f0*/  LEA.HI.SX32 R25, R34, R29.reuse, 0x1f ;  /* 0x0000001d22197211 */ /* 0x080fe200078ffaff */
[----:B---3--:R-:W-:Y:S02]  /*1300*/  DFMA R20, R18, R16, R22 ;  /* 0x000000101214722b */ /* 0x008fe40000000016 */
[----:B------:R-:W-:Y:S01]  /*1310*/  VIADD R32, R32, 0xe ;  /* 0x0000000e20207836 */ /* 0x000fe20000000000 */
[----:B------:R-:W-:Y:S01]  /*1320*/  LEA.HI R24, R24, R24, RZ, 0x1 ;  /* 0x0000001818187211 */ /* 0x000fe200078f08ff */
[----:B------:R-:W-:Y:S01]  /*1330*/  IMAD.WIDE R16, R25, 0x8, R12 ;  /* 0x0000000819107825 */ /* 0x000fe200078e020c */
[----:B------:R-:W2:Y:S02]  /*1340*/  LDG.E.64 R18, desc[UR16][R14.64+0x28] ;  /* 0x000028100e127981 */ /* 0x000ea4000c1e1b00 */
[----:B------:R-:W-:-:S02]  /*1350*/  LEA.HI.SX32 R37, R24, R29, 0x1f ;  /* 0x0000001d18257211 */ /* 0x000fc400078ffaff */
[----:B------:R-:W-:Y:S01]  /*1360*/  LEA.HI R32, R32, R32, RZ, 0x1 ;  /* 0x0000002020207211 */ /* 0x000fe200078f08ff */
[----:B------:R-:W2:Y:S02]  /*1370*/  LDG.E.64 R16, desc[UR16][R16.64] ;  /* 0x0000001010107981 */ /* 0x000ea4000c1e1b00 */
[--C-:B------:R-:W-:Y:S01]  /*1380*/  IMAD.WIDE R36, R37, 0x8, R12.reuse ;  /* 0x0000000825247825 */ /* 0x100fe200078e020c */
[----:B------:R-:W-:Y:S01]  /*1390*/  LEA.HI.SX32 R23, R32, R29, 0x1f ;  /* 0x0000001d20177211 */ /* 0x000fe200078ffaff */
[----:B------:R-:W3:Y:S04]  /*13a0*/  LDG.E.64 R24, desc[UR16][R14.64+0x30] ;  /* 0x000030100e187981 */ /* 0x000ee8000c1e1b00 */
[----:B------:R-:W-:Y:S01]  /*13b0*/  IMAD.WIDE R12, R23, 0x8, R12 ;  /* 0x00000008170c7825 */ /* 0x000fe200078e020c */
[----:B------:R-:W4:Y:S04]  /*13c0*/  LDG.E.64 R34, desc[UR16][R14.64+0x38] ;  /* 0x000038100e227981 */ /* 0x000f28000c1e1b00 */
[----:B------:R-:W3:Y:S04]  /*13d0*/  LDG.E.64 R22, desc[UR16][R36.64] ;  /* 0x0000001024167981 */ /* 0x000ee8000c1e1b00 */
[----:B------:R-:W4:Y:S01]  /*13e0*/  LDG.E.64 R12, desc[UR16][R12.64] ;  /* 0x000000100c0c7981 */ /* 0x000f22000c1e1b00 */
[----:B------:R-:W-:-:S04]  /*13f0*/  IADD3 R30, PT, PT, R30, 0x8, RZ ;  /* 0x000000081e1e7810 */ /* 0x000fc80007ffe0ff */
[----:B------:R-:W-:Y:S01]  /*1400*/  ISETP.NE.AND P3, PT, R30, R33, PT ;  /* 0x000000211e00720c */ /* 0x000fe20003f65270 */
[----:B------:R-:W-:Y:S01]  /*1410*/  VIADD R31, R31, 0x8 ;  /* 0x000000081f1f7836 */ /* 0x000fe20000000000 */
[----:B--2---:R-:W-:-:S08]  /*1420*/  DFMA R16, R18, R16, R20 ;  /* 0x000000101210722b */ /* 0x004fd00000000014 */
[----:B---3--:R-:W-:-:S08]  /*1430*/  DFMA R22, R24, R22, R16 ;  /* 0x000000161816722b */ /* 0x008fd00000000010 */
[----:B----4-:R-:W-:Y:S01]  /*1440*/  DFMA R22, R34, R12, R22 ;  /* 0x0000000c2216722b */ /* 0x010fe20000000016 */
[----:B------:R-:W-:Y:S10]  /*1450*/  @P3 BRA `(.L_x_16) ;  /* 0xfffffff800dc3947 */ /* 0x000ff4000383ffff */
.L_x_15:
[----:B------:R-:W-:Y:S05]  /*1460*/  BSYNC.RECONVERGENT B2 ;  /* 0x0000000000027941 */ /* 0x000fea0003800200 */
.L_x_14:
[----:B------:R-:W-:Y:S05]  /*1470*/  @!P2 BRA `(.L_x_13) ;  /* 0x0000000400d8a947 */ /* 0x000fea0003800000 */
[----:B------:R-:W-:Y:S01]  /*1480*/  UPRMT UR5, UR18, 0x9910, URZ ;  /* 0x0000991012057896 */ /* 0x000fe200080000ff */
[----:B------:R-:W-:Y:S01]  /*1490*/  PRMT R12, R9, 0x9910, RZ ;  /* 0x00009910090c7816 */ /* 0x000fe200000000ff */
[----:B------:R-:W-:Y:S01]  /*14a0*/  IMAD.U32 R30, RZ, RZ, UR19 ;  /* 0x00000013ff1e7e24 */ /* 0x000fe2000f8e00ff */
[----:B------:R-:W-:Y:S01]  /*14b0*/  PRMT R14, R3, 0x9910, RZ ;  /* 0x00009910030e7816 */ /* 0x000fe200000000ff */
[----:B------:R-:W-:Y:S01]  /*14c0*/  VIADD R35, R4, UR6 ;  /* 0x0000000604237c36 */ /* 0x000fe20008000000 */
[----:B------:R-:W-:Y:S01]  /*14d0*/  MOV R34, UR18 ;  /* 0x0000001200227c02 */ /* 0x000fe20008000f00 */
[----:B------:R-:W-:Y:S01]  /*14e0*/  IMAD R13, R12, UR5, RZ ;  /* 0x000000050c0d7c24 */ /* 0x000fe2000f8e02ff */
[----:B------:R-:W-:Y:S01]  /*14f0*/  PRMT R15, R9, 0x9910, RZ ;  /* 0x00009910090f7816 */ /* 0x000fe200000000ff */
[----:B------:R-:W-:Y:S01]  /*1500*/  IMAD.MOV.U32 R12, RZ, RZ, R14 ;  /* 0x000000ffff0c7224 */ /* 0x000fe200078e000e */
[----:B------:R-:W-:Y:S01]  /*1510*/  PRMT R34, R34, 0x9910, RZ ;  /* 0x0000991022227816 */ /* 0x000fe200000000ff */
[----:B------:R-:W-:Y:S01]  /*1520*/  BSSY.RECONVERGENT B2, `(.L_x_17) ;  /* 0x0000036000027945 */ /* 0x000fe20003800200 */
[----:B------:R-:W-:-:S02]  /*1530*/  PRMT R30, R30, 0x9910, RZ ;  /* 0x000099101e1e7816 */ /* 0x000fc400000000ff */
[----:B------:R-:W-:Y:S01]  /*1540*/  IADD3 R14, PT, PT, RZ, -R13, RZ ;  /* 0x8000000dff0e7210 */ /* 0x000fe20007ffe0ff */
[----:B------:R-:W-:Y:S02]  /*1550*/  IMAD R15, R34, R15, RZ ;  /* 0x0000000f220f7224 */ /* 0x000fe400078e02ff */
[-C--:B------:R-:W-:Y:S01]  /*1560*/  IMAD R13, R30, R12.reuse, R35 ;  /* 0x0000000c1e0d7224 */ /* 0x080fe200078e0223 */
[----:B------:R-:W-:Y:S01]  /*1570*/  PRMT R14, R14, 0x7710, RZ ;  /* 0x000077100e0e7816 */ /* 0x000fe200000000ff */
[----:B------:R-:W-:Y:S02]  /*1580*/  IMAD.MOV R16, RZ, RZ, -R15 ;  /* 0x000000ffff107224 */ /* 0x000fe400078e0a0f */
[----:B------:R-:W-:Y:S02]  /*1590*/  IMAD R15, R30, R12, R35 ;  /* 0x0000000c1e0f7224 */ /* 0x000fe400078e0223 */
[----:B------:R-:W-:Y:S01]  /*15a0*/  IMAD.IADD R12, R13, 0x1, R14 ;  /* 0x000000010d0c7824 */ /* 0x000fe200078e020e */
[----:B------:R-:W-:-:S04]  /*15b0*/  PRMT R14, R16, 0x7710, RZ ;  /* 0x00007710100e7816 */ /* 0x000fc800000000ff */
[----:B------:R-:W-:Y:S02]  /*15c0*/  LOP3.LUT R12, R12, 0x7, RZ, 0xc0, !PT ;  /* 0x000000070c0c7812 */ /* 0x000fe400078ec0ff */
[----:B------:R-:W-:-:S03]  /*15d0*/  IADD3 R14, PT, PT, R15, R14, RZ ;  /* 0x0000000e0f0e7210 */ /* 0x000fc60007ffe0ff */
[----:B------:R-:W-:Y:S01]  /*15e0*/  VIADD R12, R12, 0xffffffff ;  /* 0xffffffff0c0c7836 */ /* 0x000fe20000000000 */
[----:B------:R-:W-:-:S04]  /*15f0*/  LOP3.LUT R14, R14, 0x7, RZ, 0xc0, !PT ;  /* 0x000000070e0e7812 */ /* 0x000fc800078ec0ff */
[----:B------:R-:W-:Y:S02]  /*1600*/  ISETP.GE.U32.AND P2, PT, R12, 0x3, PT ;  /* 0x000000030c00780c */ /* 0x000fe40003f46070 */
[----:B------:R-:W-:-:S11]  /*1610*/  LOP3.LUT P3, RZ, R14, 0x3, RZ, 0xc0, !PT ;  /* 0x000000030eff7812 */ /* 0x000fd6000786c0ff */
[----:B------:R-:W-:Y:S05]  /*1620*/  @!P2 BRA `(.L_x_18) ;  /* 0x000000000094a947 */ /* 0x000fea0003800000 */
[----:B------:R-:W0:Y:S01]  /*1630*/  LDC.64 R12, c[0x0][0x380] ;  /* 0x0000e000ff0c7b82 */ /* 0x000e220000000a00 */
[--C-:B------:R-:W-:Y:S02]  /*1640*/  IMAD R20, R31, R31, R31.reuse ;  /* 0x0000001f1f147224 */ /* 0x100fe400078e021f */
[----:B------:R-:W-:-:S03]  /*1650*/  IMAD.IADD R17, R10, 0x1, R31 ;  /* 0x000000010a117824 */ /* 0x000fc600078e021f */
[----:B------:R-:W-:Y:S02]  /*1660*/  LEA.HI R16, R20, R20, RZ, 0x1 ;  /* 0x0000001414107211 */ /* 0x000fe400078f08ff */
[----:B------:R-:W1:Y:S02]  /*1670*/  LDC.64 R14, c[0x0][0x388] ;  /* 0x0000e200ff0e7b82 */ /* 0x000e640000000a00 */
[----:B------:R-:W-:Y:S01]  /*1680*/  LEA.HI.SX32 R19, R16, R29, 0x1f ;  /* 0x0000001d10137211 */ /* 0x000fe200078ffaff */
[----:B0-----:R-:W-:-:S05]  /*1690*/  IMAD.WIDE R12, R17, 0x8, R12 ;  /* 0x00000008110c7825 */ /* 0x001fca00078e020c */
[----:B------:R-:W2:Y:S01]  /*16a0*/  LDG.E.64 R16, desc[UR16][R12.64] ;  /* 0x000000100c107981 */ /* 0x000ea2000c1e1b00 */
[----:B-1----:R-:W-:Y:S01]  /*16b0*/  IMAD.WIDE R18, R19, 0x8, R14 ;  /* 0x0000000813127825 */ /* 0x002fe200078e020e */
[----:B------:R-:W-:Y:S02]  /*16c0*/  LEA R21, R31, R20, 0x1 ;  /* 0x000000141f157211 */ /* 0x000fe400078e08ff */
[----:B------:R-:W3:Y:S04]  /*16d0*/  LDG.E.64 R32, desc[UR16][R12.64+0x18] ;  /* 0x000018100c207981 */ /* 0x000ee8000c1e1b00 */
[----:B------:R-:W2:Y:S01]  /*16e0*/  LDG.E.64 R24, desc[UR16][R18.64] ;  /* 0x0000001012187981 */ /* 0x000ea2000c1e1b00 */
[----:B------:R-:W-:Y:S01]  /*16f0*/  VIADD R21, R21, 0x2 ;  /* 0x0000000215157836 */ /* 0x000fe20000000000 */
[----:B--2---:R-:W-:Y:S01]  /*1700*/  DFMA R24, R16, R24, R22 ;  /* 0x000000181018722b */ /* 0x004fe20000000016 */
[----:B------:R-:W-:-:S03]  /*1710*/  VIADD R22, R31, 0x3 ;  /* 0x000000031f167836 */ /* 0x000fc60000000000 */
[----:B------:R-:W-:Y:S02]  /*1720*/  LEA.HI R16, R21, R21, RZ, 0x1 ;  /* 0x0000001515107211 */ /* 0x000fe400078f08ff */
[----:B------:R-:W-:Y:S02]  /*1730*/  IADD3 R17, PT, PT, R31, R22, RZ ;  /* 0x000000161f117210 */ /* 0x000fe40007ffe0ff */
[----:B------:R-:W-:-:S03]  /*1740*/  LEA.HI.SX32 R37, R16, R29, 0x1f ;  /* 0x0000001d10257211 */ /* 0x000fc600078ffaff */
[----:B------:R-:W-:Y:S02]  /*1750*/  IMAD R21, R17, 0x2, R20 ;  /* 0x0000000211157824 */ /* 0x000fe400078e0214 */
[----:B------:R-:W-:Y:S02]  /*1760*/  IMAD.IADD R17, R22, 0x1, R17 ;  /* 0x0000000116117824 */ /* 0x000fe400078e0211 */
[----:B------:R-:W-:Y:S01]  /*1770*/  IMAD.WIDE R36, R37, 0x8, R14 ;  /* 0x0000000825247825 */ /* 0x000fe200078e020e */
[----:B------:R-:W-:Y:S01]  /*1780*/  LEA.HI R16, R21, R21, RZ, 0x1 ;  /* 0x0000001515107211 */ /* 0x000fe200078f08ff */
[----:B------:R-:W2:Y:S01]  /*1790*/  LDG.E.64 R22, desc[UR16][R12.64+0x8] ;  /* 0x000008100c167981 */ /* 0x000ea2000c1e1b00 */
[----:B------:R-:W-:Y:S02]  /*17a0*/  LEA R20, R17, R20, 0x1 ;  /* 0x0000001411147211 */ /* 0x000fe400078e08ff */
[----:B------:R-:W-:Y:S02]  /*17b0*/  LEA.HI.SX32 R17, R16, R29, 0x1f ;  /* 0x0000001d10117211 */ /* 0x000fe400078ffaff */
[----:B------:R-:W-:-:S02]  /*17c0*/  LEA.HI R16, R20, R20, RZ, 0x1 ;  /* 0x0000001414107211 */ /* 0x000fc400078f08ff */
[----:B------:R-:W2:Y:S02]  /*17d0*/  LDG.E.64 R20, desc[UR16][R36.64] ;  /* 0x0000001024147981 */ /* 0x000ea4000c1e1b00 */
[----:B------:R-:W-:Y:S01]  /*17e0*/  LEA.HI.SX32 R19, R16, R29, 0x1f ;  /* 0x0000001d10137211 */ /* 0x000fe200078ffaff */
[----:B------:R-:W-:-:S04]  /*17f0*/  IMAD.WIDE R16, R17, 0x8, R14 ;  /* 0x0000000811107825 */ /* 0x000fc800078e020e */
[----:B------:R-:W-:Y:S02]  /*1800*/  IMAD.WIDE R14, R19, 0x8, R14 ;  /* 0x00000008130e7825 */ /* 0x000fe400078e020e */
[----:B------:R-:W4:Y:S04]  /*1810*/  LDG.E.64 R16, desc[UR16][R16.64] ;  /* 0x0000001010107981 */ /* 0x000f28000c1e1b00 */
[----:B------:R-:W4:Y:S04]  /*1820*/  LDG.E.64 R18, desc[UR16][R12.64+0x10] ;  /* 0x000010100c127981 */ /* 0x000f28000c1e1b00 */
[----:B------:R-:W3:Y:S01]  /*1830*/  LDG.E.64 R14, desc[UR16][R14.64] ;  /* 0x000000100e0e7981 */ /* 0x000ee2000c1e1b00 */
[----:B------:R-:W-:Y:S01]  /*1840*/  VIADD R31, R31, 0x4 ;  /* 0x000000041f1f7836 */ /* 0x000fe20000000000 */
[----:B--2---:R-:W-:-:S08]  /*1850*/  DFMA R20, R22, R20, R24 ;  /* 0x000000141614722b */ /* 0x004fd00000000018 */
[----:B----4-:R-:W-:-:S08]  /*1860*/  DFMA R18, R18, R16, R20 ;  /* 0x000000101212722b */ /* 0x010fd00000000014 */
[----:B---3--:R-:W-:-:S11]  /*1870*/  DFMA R22, R32, R14, R18 ;  /* 0x0000000e2016722b */ /* 0x008fd60000000012 */
.L_x_18:
[----:B------:R-:W-:Y:S05]  /*1880*/  BSYNC.RECONVERGENT B2 ;  /* 0x0000000000027941 */ /* 0x000fea0003800200 */
.L_x_17:
[----:B------:R-:W-:Y:S05]  /*1890*/  @!P3 BRA `(.L_x_13) ;  /* 0x0000000000d0b947 */ /* 0x000fea0003800000 */
[----:B------:R-:W-:Y:S01]  /*18a0*/  PRMT R13, R8, 0x9910, RZ ;  /* 0x00009910080d7816 */ /* 0x000fe200000000ff */
[----:B------:R-:W-:Y:S01]  /*18b0*/  UPRMT UR5, UR18, 0x9910, URZ ;  /* 0x0000991012057896 */ /* 0x000fe200080000ff */
[----:B------:R-:W-:Y:S01]  /*18c0*/  PRMT R15, R2, 0x9910, RZ ;  /* 0x00009910020f7816 */ /* 0x000fe200000000ff */
[----:B------:R-:W0:Y:S01]  /*18d0*/  LDC.64 R24, c[0x0][0x380] ;  /* 0x0000e000ff187b82 */ /* 0x000e220000000a00 */
[----:B------:R-:W-:Y:S01]  /*18e0*/  PRMT R14, R8, 0x9910, RZ ;  /* 0x00009910080e7816 */ /* 0x000fe200000000ff */
[----:B------:R-:W-:Y:S02]  /*18f0*/  IMAD R34, R34, R13, RZ ;  /* 0x0000000d22227224 */ /* 0x000fe400078e02ff */
[----:B------:R-:W-:Y:S02]  /*1900*/  IMAD R30, R30, R15, RZ ;  /* 0x0000000f1e1e7224 */ /* 0x000fe400078e02ff */
[----:B------:R-:W-:Y:S02]  /*1910*/  IMAD.MOV R12, RZ, RZ, -R34 ;  /* 0x000000ffff0c7224 */ /* 0x000fe400078e0a22 */
[----:B------:R-:W1:Y:S01]  /*1920*/  LDC.64 R16, c[0x0][0x388] ;  /* 0x0000e200ff107b82 */ /* 0x000e620000000a00 */
[C---:B------:R-:W-:Y:S01]  /*1930*/  IADD3 R13, PT, PT, R30.reuse, R35, RZ ;  /* 0x000000231e0d7210 */ /* 0x040fe20007ffe0ff */
[----:B------:R-:W-:Y:S01]  /*1940*/  IMAD.IADD R30, R30, 0x1, R35 ;  /* 0x000000011e1e7824 */ /* 0x000fe200078e0223 */
[----:B------:R-:W-:-:S05]  /*1950*/  PRMT R12, R12, 0x7710, RZ ;  /* 0x000077100c0c7816 */ /* 0x000fca00000000ff */
[----:B------:R-:W-:Y:S02]  /*1960*/  IMAD.IADD R12, R13, 0x1, R12 ;  /* 0x000000010d0c7824 */ /* 0x000fe400078e020c */
[----:B------:R-:W-:Y:S02]  /*1970*/  IMAD.MOV.U32 R13, RZ, RZ, R14 ;  /* 0x000000ffff0d7224 */ /* 0x000fe400078e000e */
[----:B------:R-:W2:Y:S01]  /*1980*/  LDC.64 R14, c[0x0][0x380] ;  /* 0x0000e000ff0e7b82 */ /* 0x000ea20000000a00 */
[----:B------:R-:W-:Y:S01]  /*1990*/  LOP3.LUT R12, R12, 0x3, RZ, 0xc0, !PT ;  /* 0x000000030c0c7812 */ /* 0x000fe200078ec0ff */
[----:B------:R-:W-:-:S03]  /*19a0*/  IMAD R13, R13, UR5, RZ ;  /* 0x000000050d0d7c24 */ /* 0x000fc6000f8e02ff */
[----:B------:R-:W-:Y:S02]  /*19b0*/  ISETP.NE.AND P2, PT, R12, 0x1, PT ;  /* 0x000000010c00780c */ /* 0x000fe40003f45270 */
[----:B------:R-:W-:-:S04]  /*19c0*/  IADD3 R13, PT, PT, RZ, -R13, RZ ;  /* 0x8000000dff0d7210 */ /* 0x000fc80007ffe0ff */
[----:B------:R-:W-:-:S05]  /*19d0*/  PRMT R13, R13, 0x7710, RZ ;  /* 0x000077100d0d7816 */ /* 0x000fca00000000ff */
[----:B------:R-:W-:Y:S02]  /*19e0*/  IMAD.IADD R12, R30, 0x1, R13 ;  /* 0x000000011e0c7824 */ /* 0x000fe400078e020d */
[C---:B------:R-:W-:Y:S01]  /*19f0*/  @P2 IMAD R18, R31.reuse, R31, R31 ;  /* 0x0000001f1f122224 */ /* 0x040fe200078e021f */
[C---:B------:R-:W-:Y:S02]  /*1a00*/  @P2 IADD3 R30, PT, PT, R31.reuse, 0x2, RZ ;  /* 0x000000021f1e2810 */ /* 0x040fe40007ffe0ff */
[----:B------:R-:W-:Y:S02]  /*1a10*/  LOP3.LUT R12, R12, 0x1, RZ, 0xc0, !PT ;  /* 0x000000010c0c7812 */ /* 0x000fe400078ec0ff */
[-C--:B------:R-:W-:Y:S02]  /*1a20*/  @P2 LEA R19, R31, R18.reuse, 0x1 ;  /* 0x000000121f132211 */ /* 0x080fe400078e08ff */
[----:B------:R-:W-:Y:S02]  /*1a30*/  ISETP.NE.U32.AND P3, PT, R12, 0x1, PT ;  /* 0x000000010c00780c */ /* 0x000fe40003f65070 */
[----:B------:R-:W-:Y:S01]  /*1a40*/  @P2 LEA.HI R18, R18, R18, RZ, 0x1 ;  /* 0x0000001212122211 */ /* 0x000fe200078f08ff */
[----:B------:R-:W3:Y:S01]  /*1a50*/  LDC.64 R12, c[0x0][0x388] ;  /* 0x0000e200ff0c7b82 */ /* 0x000ee20000000a00 */
[----:B------:R-:W-:-:S02]  /*1a60*/  @P2 VIADD R20, R19, 0x2 ;  /* 0x0000000213142836 */ /* 0x000fc40000000000 */
[----:B------:R-:W-:Y:S01]  /*1a70*/  @P2 IMAD.IADD R19, R10, 0x1, R31 ;  /* 0x000000010a132824 */ /* 0x000fe200078e021f */
[----:B------:R-:W-:Y:S01]  /*1a80*/  @P2 LEA.HI.SX32 R21, R18, R29, 0x1f ;  /* 0x0000001d12152211 */ /* 0x000fe200078ffaff */
[----:B------:R-:W-:Y:S01]  /*1a90*/  @P2 IMAD.MOV.U32 R31, RZ, RZ, R30 ;  /* 0x000000ffff1f2224 */ /* 0x000fe200078e001e */
[----:B------:R-:W-:Y:S01]  /*1aa0*/  @P2 LEA.HI R20, R20, R20, RZ, 0x1 ;  /* 0x0000001414142211 */ /* 0x000fe200078f08ff */
[----:B0-----:R-:W-:-:S03]  /*1ab0*/  @P2 IMAD.WIDE R24, R19, 0x8, R24 ;  /* 0x0000000813182825 */ /* 0x001fc600078e0218 */
[----:B------:R-:W-:Y:S01]  /*1ac0*/  @P2 LEA.HI.SX32 R33, R20, R29, 0x1f ;  /* 0x0000001d14212211 */ /* 0x000fe200078ffaff */
[----:B-1----:R-:W-:Y:S02]  /*1ad0*/  @P2 IMAD.WIDE R18, R21, 0x8, R16 ;  /* 0x0000000815122825 */ /* 0x002fe400078e0210 */
[----:B------:R-:W4:Y:S02]  /*1ae0*/  @P2 LDG.E.64 R20, desc[UR16][R24.64] ;  /* 0x0000001018142981 */ /* 0x000f24000c1e1b00 */
[----:B------:R-:W-:Y:S02]  /*1af0*/  @!P3 IMAD R30, R31, R31, R31 ;  /* 0x0000001f1f1eb224 */ /* 0x000fe400078e021f */
[----:B------:R-:W4:Y:S01]  /*1b00*/  @P2 LDG.E.64 R18, desc[UR16][R18.64] ;  /* 0x0000001012122981 */ /* 0x000f22000c1e1b00 */
[----:B------:R-:W-:Y:S02]  /*1b10*/  @P2 IMAD.WIDE R16, R33, 0x8, R16 ;  /* 0x0000000821102825 */ /* 0x000fe400078e0210 */
[----:B------:R-:W-:-:S02]  /*1b20*/  @!P3 LEA.HI R30, R30, R30, RZ, 0x1 ;  /* 0x0000001e1e1eb211 */ /* 0x000fc400078f08ff */
[----:B------:R-:W-:Y:S02]  /*1b30*/  @!P3 IMAD.IADD R33, R10, 0x1, R31 ;  /* 0x000000010a21b824 */ /* 0x000fe400078e021f */
[----:B------:R-:W-:Y:S01]  /*1b40*/  @!P3 LEA.HI.SX32 R35, R30, R29, 0x1f ;  /* 0x0000001d1e23b211 */ /* 0x000fe200078ffaff */
[----:B------:R-:W5:Y:S01]  /*1b50*/  @P2 LDG.E.64 R16, desc[UR16][R16.64] ;  /* 0x0000001010102981 */ /* 0x000f62000c1e1b00 */
[----:B--2---:R-:W-:-:S03]  /*1b60*/  @!P3 IMAD.WIDE R14, R33, 0x8, R14 ;  /* 0x00000008210eb825 */ /* 0x004fc600078e020e */
[----:B------:R-:W5:Y:S01]  /*1b70*/  @P2 LDG.E.64 R30, desc[UR16][R24.64+0x8] ;  /* 0x00000810181e2981 */ /* 0x000f62000c1e1b00 */
[----:B---3--:R-:W-:-:S03]  /*1b80*/  @!P3 IMAD.WIDE R12, R35, 0x8, R12 ;  /* 0x00000008230cb825 */ /* 0x008fc600078e020c */
[----:B------:R-:W2:Y:S04]  /*1b90*/  @!P3 LDG.E.64 R14, desc[UR16][R14.64] ;  /* 0x000000100e0eb981 */ /* 0x000ea8000c1e1b00 */
[----:B------:R-:W2:Y:S01]  /*1ba0*/  @!P3 LDG.E.64 R12, desc[UR16][R12.64] ;  /* 0x000000100c0cb981 */ /* 0x000ea2000c1e1b00 */
[----:B----4-:R-:W-:-:S08]  /*1bb0*/  @P2 DFMA R20, R20, R18, R22 ;  /* 0x000000121414222b */ /* 0x010fd00000000016 */
[----:B-----5:R-:W-:-:S08]  /*1bc0*/  @P2 DFMA R22, R30, R16, R20 ;  /* 0x000000101e16222b */ /* 0x020fd00000000014 */
[----:B--2---:R-:W-:-:S11]  /*1bd0*/  @!P3 DFMA R22, R14, R12, R22 ;  /* 0x0000000c0e16b22b */ /* 0x004fd60000000016 */
.L_x_13:
[----:B------:R-:W-:Y:S05]  /*1be0*/  BSYNC.RECONVERGENT B0 ;  /* 0x0000000000007941 */ /* 0x000fea0003800200 */
.L_x_12:
[----:B------:R-:W0:Y:S02]  /*1bf0*/  LDCU UR5, c[0x0][0x3a0] ;  /* 0x00007400ff0577ac */ /* 0x000e240008000800 */
[----:B0-----:R-:W-:-:S09]  /*1c00*/  UISETP.GE.AND UP0, UPT, UR9, UR5, UPT ;  /* 0x000000050900728c */ /* 0x001fd2000bf06270 */
[----:B------:R-:W-:Y:S05]  /*1c10*/  BRA.U UP0, `(.L_x_19) ;  /* 0x0000000d00847547 */ /* 0x000fea000b800000 */
[----:B------:R-:W-:Y:S01]  /*1c20*/  UMOV UR11, UR9 ;  /* 0x00000009000b7c82 */ /* 0x000fe20008000000 */
[----:B------:R-:W-:Y:S01]  /*1c30*/  LOP3.LUT P3, RZ, R27, 0x7, RZ, 0xc0, !PT ;  /* 0x000000071bff7812 */ /* 0x000fe2000786c0ff */
[----:B------:R-:W-:-:S12]  /*1c40*/  @P0 BRA `(.L_x_20) ;  /* 0x0000000400a80947 */ /* 0x000fd80003800000 */
[----:B------:R-:W-:Y:S01]  /*1c50*/  UMOV UR5, URZ ;  /* 0x000000ff00057c82 */ /* 0x000fe20008000000 */
[----:B------:R-:W-:-:S05]  /*1c60*/  UMOV UR11, UR9 ;  /* 0x00000009000b7c82 */ /* 0x000fca0008000000 */
.L_x_21:
[----:B------:R-:W0:Y:S01]  /*1c70*/  LDC.64 R14, c[0x0][0x380] ;  /* 0x0000e000ff0e7b82 */ /* 0x000e220000000a00 */
[----:B------:R-:W-:Y:S01]  /*1c80*/  UIMAD UR12, UR11, UR11, UR11 ;  /* 0x0000000b0b0c72a4 */ /* 0x000fe2000f8e020b */
[----:B------:R-:W-:-:S03]  /*1c90*/  MOV R21, UR20 ;  /* 0x0000001400157c02 */ /* 0x000fc60008000f00 */
[----:B------:R-:W-:Y:S02]  /*1ca0*/  ULEA UR14, UR11, UR12, 0x1 ;  /* 0x0000000c0b0e7291 */ /* 0x000fe4000f8e08ff */
[----:B------:R-:W-:Y:S01]  /*1cb0*/  ULEA.HI UR13, UR12, UR12, URZ, 0x1 ;  /* 0x0000000c0c0d7291 */ /* 0x000fe2000f8f08ff */
[----:B------:R-:W1:Y:S01]  /*1cc0*/  LDC.64 R12, c[0x0][0x388] ;  /* 0x0000e200ff0c7b82 */ /* 0x000e620000000a00 */
[----:B------:R-:W-:Y:S02]  /*1cd0*/  UIADD3 UR14, UPT, UPT, UR14, 0x2, URZ ;  /* 0x000000020e0e7890 */ /* 0x000fe4000fffe0ff */
[----:B------:R-:W-:Y:S02]  /*1ce0*/  USHF.R.S32.HI UR13, URZ, 0x1, UR13 ;  /* 0x00000001ff0d7899 */ /* 0x000fe4000801140d */
[----:B------:R-:W-:-:S04]  /*1cf0*/  ULEA.HI UR14, UR14, UR14, URZ, 0x1 ;  /* 0x0000000e0e0e7291 */ /* 0x000fc8000f8f08ff */
[----:B------:R-:W-:Y:S02]  /*1d00*/  VIADD R21, R21, UR13 ;  /* 0x0000000d15157c36 */ /* 0x000fe40008000000 */
[----:B------:R-:W-:Y:S01]  /*1d10*/  VIADD R19, R29, UR13 ;  /* 0x0000000d1d137c36 */ /* 0x000fe20008000000 */
[----:B------:R-:W-:Y:S01]  /*1d20*/  MOV R16, UR14 ;  /* 0x0000000e00107c02 */ /* 0x000fe20008000f00 */
[----:B0-----:R-:W-:-:S03]  /*1d30*/  IMAD.WIDE R20, R21, 0x8, R14 ;  /* 0x0000000815147825 */ /* 0x001fc600078e020e */
[----:B------:R-:W-:-:S03]  /*1d40*/  SHF.R.S32.HI R16, RZ, 0x1, R16 ;  /* 0x00000001ff107819 */ /* 0x000fc60000011410 */
[----:B------:R-:W2:Y:S01]  /*1d50*/  LDG.E.64 R20, desc[UR16][R20.64] ;  /* 0x0000001014147981 */ /* 0x000ea2000c1e1b00 */
[----:B-1----:R-:W-:-:S04]  /*1d60*/  IMAD.WIDE R18, R19, 0x8, R12 ;  /* 0x0000000813127825 */ /* 0x002fc800078e020c */
[----:B------:R-:W-:Y:S02]  /*1d70*/  VIADD R17, R16, UR20 ;  /* 0x0000001410117c36 */ /* 0x000fe40008000000 */
[----:B------:R-:W2:Y:S01]  /*1d80*/  LDG.E.64 R18, desc[UR16][R18.64] ;  /* 0x0000001012127981 */ /* 0x000ea2000c1e1b00 */
[----:B------:R-:W-:Y:S02]  /*1d90*/  IMAD.IADD R33, R29, 0x1, R16 ;  /* 0x000000011d217824 */ /* 0x000fe400078e0210 */
[----:B------:R-:W-:-:S04]  /*1da0*/  IMAD.WIDE R16, R17, 0x8, R14 ;  /* 0x0000000811107825 */ /* 0x000fc800078e020e */
[----:B------:R-:W-:Y:S02]  /*1db0*/  IMAD.WIDE R32, R33, 0x8, R12 ;  /* 0x0000000821207825 */ /* 0x000fe400078e020c */
[----:B------:R-:W3:Y:S04]  /*1dc0*/  LDG.E.64 R16, desc[UR16][R16.64] ;  /* 0x0000001010107981 */ /* 0x000ee8000c1e1b00 */
[----:B------:R-:W3:Y:S01]  /*1dd0*/  LDG.E.64 R32, desc[UR16][R32.64] ;  /* 0x0000001020207981 */ /* 0x000ee2000c1e1b00 */
[----:B------:R-:W-:-:S04]  /*1de0*/  UIADD3 UR13, UPT, UPT, UR11, 0x3, URZ ;  /* 0x000000030b0d7890 */ /* 0x000fc8000fffe0ff */
[----:B------:R-:W-:-:S04]  /*1df0*/  UIADD3 UR14, UPT, UPT, UR13, UR11, URZ ;  /* 0x0000000b0d0e7290 */ /* 0x000fc8000fffe0ff */
[----:B------:R-:W-:Y:S02]  /*1e00*/  ULEA UR15, UR14, UR12, 0x1 ;  /* 0x0000000c0e0f7291 */ /* 0x000fe4000f8e08ff */
[----:B------:R-:W-:-:S04]  /*1e10*/  UIADD3 UR13, UPT, UPT, UR13, UR14, URZ ;  /* 0x0000000e0d0d7290 */ /* 0x000fc8000fffe0ff */
[----:B------:R-:W-:Y:S01]  /*1e20*/  MOV R24, UR15 ;  /* 0x0000000f00187c02 */ /* 0x000fe20008000f00 */
[----:B------:R-:W-:Y:S02]  /*1e30*/  ULEA UR14, UR13, UR12, 0x1 ;  /* 0x0000000c0d0e7291 */ /* 0x000fe4000f8e08ff */
[----:B------:R-:W-:Y:S01]  /*1e40*/  UIADD3 UR13, UPT, UPT, UR11, 0x4, UR13 ;  /* 0x000000040b0d7890 */ /* 0x000fe2000fffe00d */
[----:B------:R-:W-:Y:S01]  /*1e50*/  LEA.HI R24, R24, UR15, RZ, 0x1 ;  /* 0x0000000f18187c11 */ /* 0x000fe2000f8f08ff */
[----:B------:R-:W-:Y:S02]  /*1e60*/  ULEA.HI UR14, UR14, UR14, URZ, 0x1 ;  /* 0x0000000e0e0e7291 */ /* 0x000fe4000f8f08ff */
[----:B------:R-:W-:Y:S01]  /*1e70*/  ULEA UR15, UR13, UR12, 0x1 ;  /* 0x0000000c0d0f7291 */ /* 0x000fe2000f8e08ff */
[----:B------:R-:W-:-:S03]  /*1e80*/  SHF.R.S32.HI R24, RZ, 0x1, R24 ;  /* 0x00000001ff187819 */ /* 0x000fc60000011418 */
[----:B------:R-:W-:Y:S02]  /*1e90*/  ULEA.HI UR15, UR15, UR15, URZ, 0x1 ;  /* 0x0000000f0f0f7291 */ /* 0x000fe4000f8f08ff */
[----:B------:R-:W-:Y:S02]  /*1ea0*/  VIADD R31, R24, UR20 ;  /* 0x00000014181f7c36 */ /* 0x000fe40008000000 */
[----:B------:R-:W-:Y:S02]  /*1eb0*/  IMAD.IADD R25, R29, 0x1, R24 ;  /* 0x000000011d197824 */ /* 0x000fe400078e0218 */
[----:B------:R-:W-:-:S04]  /*1ec0*/  IMAD.WIDE R30, R31, 0x8, R14 ;  /* 0x000000081f1e7825 */ /* 0x000fc800078e020e */
[----:B------:R-:W-:Y:S02]  /*1ed0*/  IMAD.WIDE R24, R25, 0x8, R12 ;  /* 0x0000000819187825 */ /* 0x000fe400078e020c */
[----:B------:R-:W4:Y:S04]  /*1ee0*/  LDG.E.64 R30, desc[UR16][R30.64] ;  /* 0x000000101e1e7981 */ /* 0x000f28000c1e1b00 */
[----:B------:R-:W4:Y:S01]  /*1ef0*/  LDG.E.64 R24, desc[UR16][R24.64] ;  /* 0x0000001018187981 */ /* 0x000f22000c1e1b00 */
[----:B--2---:R-:W-:Y:S01]  /*1f00*/  DFMA R22, R20, R18, R22 ;  /* 0x000000121416722b */ /* 0x004fe20000000016 */
[----:B------:R-:W-:Y:S01]  /*1f10*/  MOV R18, UR14 ;  /* 0x0000000e00127c02 */ /* 0x000fe20008000f00 */
[----:B------:R-:W-:-:S03]  /*1f20*/  IMAD.U32 R20, RZ, RZ, UR15 ;  /* 0x0000000fff147e24 */ /* 0x000fc6000f8e00ff */
[----:B------:R-:W-:-:S04]  /*1f30*/  SHF.R.S32.HI R18, RZ, 0x1, R18 ;  /* 0x00000001ff127819 */ /* 0x000fc80000011412 */
[----:B------:R-:W-:Y:S01]  /*1f40*/  IADD3 R21, PT, PT, R29, R18, RZ ;  /* 0x000000121d157210 */ /* 0x000fe20007ffe0ff */
[----:B------:R-:W-:Y:S01]  /*1f50*/  VIADD R19, R18, UR20 ;  /* 0x0000001412137c36 */ /* 0x000fe20008000000 */
[----:B---3--:R-:W-:Y:S01]  /*1f60*/  DFMA R32, R16, R32, R22 ;  /* 0x000000201020722b */ /* 0x008fe20000000016 */
[----:B------:R-:W-:Y:S02]  /*1f70*/  SHF.R.S32.HI R16, RZ, 0x1, R20 ;  /* 0x00000001ff107819 */ /* 0x000fe40000011414 */
[----:B------:R-:W-:-:S04]  /*1f80*/  IMAD.WIDE R22, R19, 0x8, R14 ;  /* 0x0000000813167825 */ /* 0x000fc800078e020e */
[----:B------:R-:W-:Y:S02]  /*1f90*/  IMAD.WIDE R20, R21, 0x8, R12 ;  /* 0x0000000815147825 */ /* 0x000fe400078e020c */
[----:B------:R-:W2:Y:S02]  /*1fa0*/  LDG.E.64 R22, desc[UR16][R22.64] ;  /* 0x0000001016167981 */ /* 0x000ea4000c1e1b00 */
[----:B------:R-:W-:Y:S02]  /*1fb0*/  VIADD R19, R16, UR20 ;  /* 0x0000001410137c36 */ /* 0x000fe40008000000 */
[----:B------:R-:W-:Y:S01]  /*1fc0*/  IMAD.IADD R17, R29, 0x1, R16 ;  /* 0x000000011d117824 */ /* 0x000fe200078e0210 */
[----:B------:R-:W2:Y:S01]  /*1fd0*/  LDG.E.64 R20, desc[UR16][R20.64] ;  /* 0x0000001014147981 */ /* 0x000ea2000c1e1b00 */
[----:B------:R-:W-:-:S04]  /*1fe0*/  IMAD.WIDE R18, R19, 0x8, R14 ;  /* 0x0000000813127825 */ /* 0x000fc800078e020e */
[----:B------:R-:W-:Y:S02]  /*1ff0*/  IMAD.WIDE R16, R17, 0x8, R12 ;  /* 0x0000000811107825 */ /* 0x000fe400078e020c */
[----:B------:R-:W3:Y:S04]  /*2000*/  LDG.E.64 R18, desc[UR16][R18.64] ;  /* 0x0000001012127981 */ /* 0x000ee8000c1e1b00 */
[----:B------:R-:W3:Y:S01]  /*2010*/  LDG.E.64 R16, desc[UR16][R16.64] ;  /* 0x0000001010107981 */ /* 0x000ee2000c1e1b00 */
[----:B------:R-:W-:-:S04]  /*2020*/  UIADD3 UR13, UPT, UPT, UR11, 0x5, UR13 ;  /* 0x000000050b0d7890 */ /* 0x000fc8000fffe00d */
[----:B------:R-:W-:Y:S02]  /*2030*/  ULEA UR14, UR13, UR12, 0x1 ;  /* 0x0000000c0d0e7291 */ /* 0x000fe4000f8e08ff */
[----:B------:R-:W-:Y:S02]  /*2040*/  UIADD3 UR13, UPT, UPT, UR11, 0x6, UR13 ;  /* 0x000000060b0d7890 */ /* 0x000fe4000fffe00d */
[----:B------:R-:W-:Y:S02]  /*2050*/  ULEA.HI UR14, UR14, UR14, URZ, 0x1 ;  /* 0x0000000e0e0e7291 */ /* 0x000fe4000f8f08ff */
[----:B------:R-:W-:Y:S02]  /*2060*/  ULEA UR15, UR13, UR12, 0x1 ;  /* 0x0000000c0d0f7291 */ /* 0x000fe4000f8e08ff */
[----:B------:R-:W-:Y:S01]  /*2070*/  UIADD3 UR13, UPT, UPT, UR13, UR11, URZ ;  /* 0x0000000b0d0d7290 */ /* 0x000fe2000fffe0ff */
[----:B----4-:R-:W-:Y:S01]  /*2080*/  DFMA R24, R30, R24, R32 ;  /* 0x000000181e18722b */ /* 0x010fe20000000020 */
[----:B------:R-:W-:Y:S01]  /*2090*/  ULEA.HI UR15, UR15, UR15, URZ, 0x1 ;  /* 0x0000000f0f0f7291 */ /* 0x000fe2000f8f08ff */
[----:B------:R-:W-:Y:S01]  /*20a0*/  MOV R30, UR14 ;  /* 0x0000000e001e7c02 */ /* 0x000fe20008000f00 */
[----:B------:R-:W-:-:S05]  /*20b0*/  ULEA UR13, UR13, UR12, 0x1 ;  /* 0x0000000c0d0d7291 */ /* 0x000fca000f8e08ff */
[----:B--2---:R-:W-:Y:S01]  /*20c0*/  DFMA R24, R22, R20, R24 ;  /* 0x000000141618722b */ /* 0x004fe20000000018 */
[----:B------:R-:W-:Y:S01]  /*20d0*/  SHF.R.S32.HI R20, RZ, 0x1, R30 ;  /* 0x00000001ff147819 */ /* 0x000fe2000001141e */
[----:B------:R-:W-:Y:S02]  /*20e0*/  IMAD.U32 R22, RZ, RZ, UR15 ;  /* 0x0000000fff167e24 */ /* 0x000fe4000f8e00ff */
[----:B------:R-:W-:Y:S01]  /*20f0*/  IMAD.U32 R30, RZ, RZ, UR13 ;  /* 0x0000000dff1e7e24 */ /* 0x000fe2000f8e00ff */
[----:B------:R-:W-:Y:S01]  /*2100*/  IADD3 R23, PT, PT, R20, UR20, RZ ;  /* 0x0000001414177c10 */ /* 0x000fe2000fffe0ff */
[----:B------:R-:W-:Y:S02]  /*2110*/  IMAD.IADD R21, R29, 0x1, R20 ;  /* 0x000000011d157824 */ /* 0x000fe400078e0214 */
[----:B---3--:R-:W-:Y:S02]  /*2120*/  DFMA R24, R18, R16, R24 ;  /* 0x000000101218722b */ /* 0x008fe40000000018 */
[----:B------:R-:W-:Y:S01]  /*2130*/  IMAD.WIDE R20, R21, 0x8, R12 ;  /* 0x0000000815147825 */ /* 0x000fe200078e020c */
[----:B------:R-:W-:-:S03]  /*2140*/  SHF.R.S32.HI R16, RZ, 0x1, R22 ;  /* 0x00000001ff107819 */ /* 0x000fc60000011416 */
[----:B------:R-:W-:Y:S02]  /*2150*/  VIADD R17, R30, 0xe ;  /* 0x0000000e1e117836 */ /* 0x000fe40000000000 */
[----:B------:R-:W-:Y:S01]  /*2160*/  IMAD.WIDE R22, R23, 0x8, R14 ;  /* 0x0000000817167825 */ /* 0x000fe200078e020e */
[----:B------:R-:W-:Y:S01]  /*2170*/  IADD3 R19, PT, PT, R16, UR20, RZ ;  /* 0x0000001410137c10 */ /* 0x000fe2000fffe0ff */
[----:B------:R-:W2:Y:S01]  /*2180*/  LDG.E.64 R20, desc[UR16][R20.64] ;  /* 0x0000001014147981 */ /* 0x000ea2000c1e1b00 */
[----:B------:R-:W-:Y:S01]  /*2190*/  LEA.HI R18, R17, R17, RZ, 0x1 ;  /* 0x0000001111127211 */ /* 0x000fe200078f08ff */
[----:B------:R-:W-:Y:S02]  /*21a0*/  IMAD.IADD R17, R29, 0x1, R16 ;  /* 0x000000011d117824 */ /* 0x000fe400078e0210 */
[----:B------:R-:W2:Y:S01]  /*21b0*/  LDG.E.64 R22, desc[UR16][R22.64] ;  /* 0x0000001016167981 */ /* 0x000ea2000c1e1b00 */
[----:B------:R-:W-:Y:S01]  /*21c0*/  SHF.R.S32.HI R30, RZ, 0x1, R18 ;  /* 0x00000001ff1e7819 */ /* 0x000fe20000011412 */
[----:B------:R-:W-:-:S04]  /*21d0*/  IMAD.WIDE R18, R19, 0x8, R14 ;  /* 0x0000000813127825 */ /* 0x000fc800078e020e */
[--C-:B------:R-:W-:Y:S01]  /*21e0*/  IMAD.WIDE R16, R17, 0x8, R12.reuse ;  /* 0x0000000811107825 */ /* 0x100fe200078e020c */
[----:B------:R-:W-:Y:S01]  /*21f0*/  IADD3 R33, PT, PT, R29, R30, RZ ;  /* 0x0000001e1d217210 */ /* 0x000fe20007ffe0ff */
[----:B------:R-:W3:Y:S02]  /*2200*/  LDG.E.64 R18, desc[UR16][R18.64] ;  /* 0x0000001012127981 */ /* 0x000ee4000c1e1b00 */
[----:B------:R-:W-:Y:S02]  /*2210*/  VIADD R31, R30, UR20 ;  /* 0x000000141e1f7c36 */ /* 0x000fe40008000000 */
[----:B------:R-:W3:Y:S01]  /*2220*/  LDG.E.64 R16, desc[UR16][R16.64] ;  /* 0x0000001010107981 */ /* 0x000ee2000c1e1b00 */
[----:B------:R-:W-:-:S04]  /*2230*/  IMAD.WIDE R12, R33, 0x8, R12 ;  /* 0x00000008210c7825 */ /* 0x000fc800078e020c */
[----:B------:R-:W-:Y:S02]  /*2240*/  IMAD.WIDE R14, R31, 0x8, R14 ;  /* 0x000000081f0e7825 */ /* 0x000fe400078e020e */
[----:B------:R-:W4:Y:S04]  /*2250*/  LDG.E.64 R12, desc[UR16][R12.64] ;  /* 0x000000100c0c7981 */ /* 0x000f28000c1e1b00 */
[----:B------:R-:W4:Y:S01]  /*2260*/  LDG.E.64 R14, desc[UR16][R14.64] ;  /* 0x000000100e0e7981 */ /* 0x000f22000c1e1b00 */
[----:B------:R-:W-:Y:S02]  /*2270*/  UIADD3 UR5, UPT, UPT, UR5, 0x8, URZ ;  /* 0x0000000805057890 */ /* 0x000fe4000fffe0ff */
[----:B------:R-:W-:Y:S01]  /*2280*/  UIADD3 UR11, UPT, UPT, UR11, 0x8, URZ ;  /* 0x000000080b0b7890 */ /* 0x000fe2000fffe0ff */
[----:B--2---:R-:W-:Y:S01]  /*2290*/  DFMA R20, R22, R20, R24 ;  /* 0x000000141614722b */ /* 0x004fe20000000018 */
[----:B------:R-:W-:-:S04]  /*22a0*/  LOP3.LUT R22, R27, 0xfffffff8, RZ, 0xc0, !PT ;  /* 0xfffffff81b167812 */ /* 0x000fc800078ec0ff */
[----:B------:R-:W-:-:S03]  /*22b0*/  ISETP.NE.AND P2, PT, R22, UR5, PT ;  /* 0x0000000516007c0c */ /* 0x000fc6000bf45270 */
[----:B---3--:R-:W-:-:S08]  /*22c0*/  DFMA R20, R18, R16, R20 ;  /* 0x000000101214722b */ /* 0x008fd00000000014 */
[----:B----4-:R-:W-:Y:S02]  /*22d0*/  DFMA R22, R14, R12, R20 ;  /* 0x0000000c0e16722b */ /* 0x010fe40000000014 */
[----:B------:R-:W-:Y:S09]  /*22e0*/  @P2 BRA `(.L_x_21) ;  /* 0xfffffff800602947 */ /* 0x000ff2000383ffff */
.L_x_20:
[----:B------:R-:W-:Y:S05]  /*22f0*/  @!P3 BRA `(.L_x_19) ;  /* 0x0000000400ccb947 */ /* 0x000fea0003800000 */
[----:B------:R-:W-:Y:S01]  /*2300*/  UPRMT UR12, UR19, 0x9910, URZ ;  /* 0x00009910130c7896 */ /* 0x000fe200080000ff */
[----:B------:R-:W-:Y:S01]  /*2310*/  PRMT R12, R3, 0x9910, RZ ;  /* 0x00009910030c7816 */ /* 0x000fe200000000ff */
[----:B------:R-:W0:Y:S01]  /*2320*/  LDCU.U16 UR21, c[0x0][0x3a0] ;  /* 0x00007400ff1577ac */ /* 0x000e220008000400 */
[----:B------:R-:W-:-:S04]  /*2330*/  IMAD.U32 R13, RZ, RZ, UR8 ;  /* 0x00000008ff0d7e24 */ /* 0x000fc8000f8e00ff */
[----:B------:R-:W-:-:S04]  /*2340*/  IMAD R12, R12, UR12, R13 ;  /* 0x0000000c0c0c7c24 */ /* 0x000fc8000f8e020d */
[----:B------:R-:W-:-:S05]  /*2350*/  IMAD.MOV R12, RZ, RZ, -R12 ;  /* 0x000000ffff0c7224 */ /* 0x000fca00078e0a0c */
[----:B------:R-:W-:-:S04]  /*2360*/  PRMT R12, R12, 0x7710, RZ ;  /* 0x000077100c0c7816 */ /* 0x000fc800000000ff */
[----:B0-----:R-:W-:-:S04]  /*2370*/  IADD3 R12, PT, PT, R12, UR21, RZ ;  /* 0x000000150c0c7c10 */ /* 0x001fc8000fffe0ff */
[----:B------:R-:W-:-:S04]  /*2380*/  LOP3.LUT R12, R12, 0xffff, RZ, 0xc0, !PT ;  /* 0x0000ffff0c0c7812 */ /* 0x000fc800078ec0ff */
[----:B------:R-:W-:Y:S01]  /*2390*/  LOP3.LUT P2, RZ, R12, 0x3, RZ, 0xc0, !PT ;  /* 0x000000030cff7812 */ /* 0x000fe2000784c0ff */
[----:B------:R-:W-:-:S12]  /*23a0*/  @!P1 BRA `(.L_x_22) ;  /* 0x0000000000cc9947 */ /* 0x000fd80003800000 */
[----:B------:R-:W0:Y:S01]  /*23b0*/  LDC.64 R14, c[0x0][0x380] ;  /* 0x0000e000ff0e7b82 */ /* 0x000e220000000a00 */
[----:B------:R-:W-:Y:S01]  /*23c0*/  UIMAD UR13, UR11, UR11, UR11 ;  /* 0x0000000b0b0d72a4 */ /* 0x000fe2000f8e020b */
[----:B------:R-:W-:-:S03]  /*23d0*/  IMAD.U32 R17, RZ, RZ, UR20 ;  /* 0x00000014ff117e24 */ /* 0x000fc6000f8e00ff */
[----:B------:R-:W-:-:S03]  /*23e0*/  ULEA.HI UR5, UR13, UR13, URZ, 0x1 ;  /* 0x0000000d0d057291 */ /* 0x000fc6000f8f08ff */
[----:B------:R-:W1:Y:S01]  /*23f0*/  LDC.64 R12, c[0x0][0x388] ;  /* 0x0000e200ff0c7b82 */ /* 0x000e620000000a00 */
[----:B------:R-:W-:-:S06]  /*2400*/  USHF.R.S32.HI UR5, URZ, 0x1, UR5 ;  /* 0x00000001ff057899 */ /* 0x000fcc0008011405 */
[----:B------:R-:W-:Y:S01]  /*2410*/  IADD3 R25, PT, PT, R29, UR5, RZ ;  /* 0x000000051d197c10 */ /* 0x000fe2000fffe0ff */
[----:B------:R-:W-:-:S04]  /*2420*/  VIADD R17, R17, UR5 ;  /* 0x0000000511117c36 */ /* 0x000fc80008000000 */
[----:B0-----:R-:W-:-:S06]  /*2430*/  IMAD.WIDE R16, R17, 0x8, R14 ;  /* 0x0000000811107825 */ /* 0x001fcc00078e020e */
[----:B------:R-:W2:Y:S01]  /*2440*/  LDG.E.64 R16, desc[UR16][R16.64] ;  /* 0x0000001010107981 */ /* 0x000ea2000c1e1b00 */
[----:B-1----:R-:W-:-:S06]  /*2450*/  IMAD.WIDE R24, R25, 0x8, R12 ;  /* 0x0000000819187825 */ /* 0x002fcc00078e020c */
[----:B------:R-:W2:Y:S01]  /*2460*/  LDG.E.64 R24, desc[UR16][R24.64] ;  /* 0x0000001018187981 */ /* 0x000ea2000c1e1b00 */
[----:B------:R-:W-:Y:S02]  /*2470*/  ULEA UR5, UR11, UR13, 0x1 ;  /* 0x0000000d0b057291 */ /* 0x000fe4000f8e08ff */
[----:B------:R-:W-:Y:S02]  /*2480*/  UIADD3 UR14, UPT, UPT, UR11, 0x3, URZ ;  /* 0x000000030b0e7890 */ /* 0x000fe4000fffe0ff */
[----:B------:R-:W-:Y:S02]  /*2490*/  UIADD3 UR5, UPT, UPT, UR5, 0x2, URZ ;  /* 0x0000000205057890 */ /* 0x000fe4000fffe0ff */
[----:B------:R-:W-:Y:S02]  /*24a0*/  UIADD3 UR15, UPT, UPT, UR11, UR14, URZ ;  /* 0x0000000e0b0f7290 */ /* 0x000fe4000fffe0ff */
[----:B------:R-:W-:Y:S01]  /*24b0*/  ULEA.HI UR5, UR5, UR5, URZ, 0x1 ;  /* 0x0000000505057291 */ /* 0x000fe2000f8f08ff */
[----:B------:R-:W-:-:S03]  /*24c0*/  MOV R30, UR14 ;  /* 0x0000000e001e7c02 */ /* 0x000fc60008000f00 */
[----:B------:R-:W-:Y:S02]  /*24d0*/  IMAD.U32 R19, RZ, RZ, UR15 ;  /* 0x0000000fff137e24 */ /* 0x000fe4000f8e00ff */
[----:B------:R-:W-:-:S03]  /*24e0*/  IMAD.U32 R18, RZ, RZ, UR5 ;  /* 0x00000005ff127e24 */ /* 0x000fc6000f8e00ff */
[----:B------:R-:W-:Y:S02]  /*24f0*/  LEA R19, R19, UR13, 0x1 ;  /* 0x0000000d13137c11 */ /* 0x000fe4000f8e08ff */
[----:B------:R-:W-:Y:S01]  /*2500*/  SHF.R.S32.HI R18, RZ, 0x1, R18 ;  /* 0x00000001ff127819 */ /* 0x000fe20000011412 */
[----:B------:R-:W-:Y:S01]  /*2510*/  VIADD R30, R30, UR15 ;  /* 0x0000000f1e1e7c36 */ /* 0x000fe20008000000 */
[----:B------:R-:W-:Y:S02]  /*2520*/  LEA.HI R20, R19, R19, RZ, 0x1 ;  /* 0x0000001313147211 */ /* 0x000fe400078f08ff */
[----:B------:R-:W-:Y:S01]  /*2530*/  IADD3 R21, PT, PT, R29, R18, RZ ;  /* 0x000000121d157210 */ /* 0x000fe20007ffe0ff */
[----:B------:R-:W-:Y:S01]  /*2540*/  VIADD R19, R18, UR20 ;  /* 0x0000001412137c36 */ /* 0x000fe20008000000 */
[----:B------:R-:W-:-:S04]  /*2550*/  LEA R30, R30, UR13, 0x1 ;  /* 0x0000000d1e1e7c11 */ /* 0x000fc8000f8e08ff */
[----:B------:R-:W-:-:S04]  /*2560*/  LEA.HI R30, R30, R30, RZ, 0x1 ;  /* 0x0000001e1e1e7211 */ /* 0x000fc800078f08ff */
[----:B------:R-:W-:-:S04]  /*2570*/  SHF.R.S32.HI R30, RZ, 0x1, R30 ;  /* 0x00000001ff1e7819 */ /* 0x000fc8000001141e */
[----:B------:R-:W-:Y:S01]  /*2580*/  IADD3 R31, PT, PT, R30, UR20, RZ ;  /* 0x000000141e1f7c10 */ /* 0x000fe2000fffe0ff */
[----:B------:R-:W-:Y:S01]  /*2590*/  IMAD.IADD R33, R29, 0x1, R30 ;  /* 0x000000011d217824 */ /* 0x000fe200078e021e */
[----:B--2---:R-:W-:Y:S01]  /*25a0*/  DFMA R24, R16, R24, R22 ;  /* 0x000000181018722b */ /* 0x004fe20000000016 */
[----:B------:R-:W-:Y:S01]  /*25b0*/  SHF.R.S32.HI R16, RZ, 0x1, R20 ;  /* 0x00000001ff107819 */ /* 0x000fe20000011414 */
        /* <DEDUP_REMOVED lines=8> */
[----:B------:R-:W3:Y:S02]  /*2640*/  LDG.E.64 R18, desc[UR16][R18.64] ;  /* 0x0000001012127981 */ /* 0x000ee4000c1e1b00 */
[----:B------:R-:W-:Y:S02]  /*2650*/  IMAD.WIDE R14, R31, 0x8, R14 ;  /* 0x000000081f0e7825 */ /* 0x000fe400078e020e */
[----:B------:R-:W3:Y:S02]  /*2660*/  LDG.E.64 R16, desc[UR16][R16.64] ;  /* 0x0000001010107981 */ /* 0x000ee4000c1e1b00 */
[----:B------:R-:W-:Y:S02]  /*2670*/  IMAD.WIDE R12, R33, 0x8, R12 ;  /* 0x00000008210c7825 */ /* 0x000fe400078e020c */
[----:B------:R-:W4:Y:S04]  /*2680*/  LDG.E.64 R14, desc[UR16][R14.64] ;  /* 0x000000100e0e7981 */ /* 0x000f28000c1e1b00 */
[----:B------:R-:W4:Y:S01]  /*2690*/  LDG.E.64 R12, desc[UR16][R12.64] ;  /* 0x000000100c0c7981 */ /* 0x000f22000c1e1b00 */
[----:B------:R-:W-:Y:S01]  /*26a0*/  UIADD3 UR11, UPT, UPT, UR11, 0x4, URZ ;  /* 0x000000040b0b7890 */ /* 0x000fe2000fffe0ff */
[----:B--2---:R-:W-:-:S08]  /*26b0*/  DFMA R20, R22, R20, R24 ;  /* 0x000000141614722b */ /* 0x004fd00000000018 */
[----:B---3--:R-:W-:-:S08]  /*26c0*/  DFMA R20, R18, R16, R20 ;  /* 0x000000101214722b */ /* 0x008fd00000000014 */
[----:B----4-:R-:W-:-:S11]  /*26d0*/  DFMA R22, R14, R12, R20 ;  /* 0x0000000c0e16722b */ /* 0x010fd60000000014 */
.L_x_22:
[----:B------:R-:W-:Y:S05]  /*26e0*/  @!P2 BRA `(.L_x_19) ;  /* 0x0000000000d0a947 */ /* 0x000fea0003800000 */
[----:B------:R-:W-:-:S05]  /*26f0*/  PRMT R12, R2, 0x9910, RZ ;  /* 0x00009910020c7816 */ /* 0x000fca00000000ff */
[----:B------:R-:W-:-:S04]  /*2700*/  IMAD R12, R12, UR12, RZ ;  /* 0x0000000c0c0c7c24 */ /* 0x000fc8000f8e02ff */
[----:B------:R-:W-:-:S05]  /*2710*/  VIADD R12, R12, UR8 ;  /* 0x000000080c0c7c36 */ /* 0x000fca0008000000 */
[----:B------:R-:W-:-:S04]  /*2720*/  IADD3 R12, PT, PT, RZ, -R12, RZ ;  /* 0x8000000cff0c7210 */ /* 0x000fc80007ffe0ff */
[----:B------:R-:W-:-:S05]  /*2730*/  PRMT R12, R12, 0x7710, RZ ;  /* 0x000077100c0c7816 */ /* 0x000fca00000000ff */
[----:B------:R-:W-:-:S05]  /*2740*/  VIADD R12, R12, UR21 ;  /* 0x000000150c0c7c36 */ /* 0x000fca0008000000 */
[C---:B------:R-:W-:Y:S02]  /*2750*/  LOP3.LUT R13, R12.reuse, 0x3, RZ, 0xc0, !PT ;  /* 0x000000030c0d7812 */ /* 0x040fe400078ec0ff */
[----:B------:R-:W-:Y:S02]  /*2760*/  LOP3.LUT R12, R12, 0x1, RZ, 0xc0, !PT ;  /* 0x000000010c0c7812 */ /* 0x000fe400078ec0ff */
[----:B------:R-:W-:Y:S02]  /*2770*/  ISETP.NE.AND P2, PT, R13, 0x1, PT ;  /* 0x000000010d00780c */ /* 0x000fe40003f45270 */
[----:B------:R-:W-:-:S11]  /*2780*/  ISETP.NE.U32.AND P3, PT, R12, 0x1, PT ;  /* 0x000000010c00780c */ /* 0x000fd60003f65070 */
[----:B------:R-:W-:Y:S05]  /*2790*/  @!P2 BRA `(.L_x_23) ;  /* 0x000000000068a947 */ /* 0x000fea0003800000 */
[----:B------:R-:W-:Y:S01]  /*27a0*/  UIMAD UR5, UR11, UR11, UR11 ;  /* 0x0000000b0b0572a4 */ /* 0x000fe2000f8e020b */
[----:B------:R-:W0:Y:S03]  /*27b0*/  LDC.64 R12, c[0x0][0x380] ;  /* 0x0000e000ff0c7b82 */ /* 0x000e260000000a00 */
[----:B------:R-:W-:Y:S02]  /*27c0*/  ULEA UR12, UR11, UR5, 0x1 ;  /* 0x000000050b0c7291 */ /* 0x000fe4000f8e08ff */
[----:B------:R-:W-:Y:S02]  /*27d0*/  ULEA.HI UR5, UR5, UR5, URZ, 0x1 ;  /* 0x0000000505057291 */ /* 0x000fe4000f8f08ff */
[----:B------:R-:W-:Y:S01]  /*27e0*/  UIADD3 UR12, UPT, UPT, UR12, 0x2, URZ ;  /* 0x000000020c0c7890 */ /* 0x000fe2000fffe0ff */
[----:B------:R-:W1:Y:S03]  /*27f0*/  LDC.64 R14, c[0x0][0x388] ;  /* 0x0000e200ff0e7b82 */ /* 0x000e660000000a00 */
[----:B------:R-:W-:-:S02]  /*2800*/  IMAD.U32 R16, RZ, RZ, UR5 ;  /* 0x00000005ff107e24 */ /* 0x000fc4000f8e00ff */
[----:B------:R-:W-:-:S03]  /*2810*/  MOV R18, UR12 ;  /* 0x0000000c00127c02 */ /* 0x000fc60008000f00 */
[----:B------:R-:W-:Y:S02]  /*2820*/  SHF.R.S32.HI R16, RZ, 0x1, R16 ;  /* 0x00000001ff107819 */ /* 0x000fe40000011410 */
[----:B------:R-:W-:-:S03]  /*2830*/  LEA.HI R18, R18, UR12, RZ, 0x1 ;  /* 0x0000000c12127c11 */ /* 0x000fc6000f8f08ff */
[----:B------:R-:W-:Y:S01]  /*2840*/  VIADD R19, R16, UR20 ;  /* 0x0000001410137c36 */ /* 0x000fe20008000000 */
[----:B------:R-:W-:Y:S01]  /*2850*/  SHF.R.S32.HI R20, RZ, 0x1, R18 ;  /* 0x00000001ff147819 */ /* 0x000fe20000011412 */
[----:B------:R-:W-:Y:S02]  /*2860*/  IMAD.IADD R17, R29, 0x1, R16 ;  /* 0x000000011d117824 */ /* 0x000fe400078e0210 */
[----:B0-----:R-:W-:Y:S01]  /*2870*/  IMAD.WIDE R18, R19, 0x8, R12 ;  /* 0x0000000813127825 */ /* 0x001fe200078e020c */
[----:B------:R-:W-:-:S03]  /*2880*/  IADD3 R21, PT, PT, R20, UR20, RZ ;  /* 0x0000001414157c10 */ /* 0x000fc6000fffe0ff */
[----:B------:R-:W-:Y:S02]  /*2890*/  IMAD.IADD R25, R29, 0x1, R20 ;  /* 0x000000011d197824 */ /* 0x000fe400078e0214 */
[----:B------:R-:W2:Y:S01]  /*28a0*/  LDG.E.64 R18, desc[UR16][R18.64] ;  /* 0x0000001012127981 */ /* 0x000ea2000c1e1b00 */
[----:B-1----:R-:W-:-:S04]  /*28b0*/  IMAD.WIDE R16, R17, 0x8, R14 ;  /* 0x0000000811107825 */ /* 0x002fc800078e020e */
[----:B------:R-:W-:Y:S02]  /*28c0*/  IMAD.WIDE R12, R21, 0x8, R12 ;  /* 0x00000008150c7825 */ /* 0x000fe400078e020c */
[----:B------:R-:W2:Y:S02]  /*28d0*/  LDG.E.64 R16, desc[UR16][R16.64] ;  /* 0x0000001010107981 */ /* 0x000ea4000c1e1b00 */
[----:B------:R-:W-:Y:S02]  /*28e0*/  IMAD.WIDE R14, R25, 0x8, R14 ;  /* 0x00000008190e7825 */ /* 0x000fe400078e020e */
[----:B------:R-:W3:Y:S04]  /*28f0*/  LDG.E.64 R12, desc[UR16][R12.64] ;  /* 0x000000100c0c7981 */ /* 0x000ee8000c1e1b00 */
[----:B------:R-:W3:Y:S01]  /*2900*/  LDG.E.64 R14, desc[UR16][R14.64] ;  /* 0x000000100e0e7981 */ /* 0x000ee2000c1e1b00 */
[----:B------:R-:W-:Y:S01]  /*2910*/  UIADD3 UR11, UPT, UPT, UR11, 0x2, URZ ;  /* 0x000000020b0b7890 */ /* 0x000fe2000fffe0ff */
[----:B--2---:R-:W-:-:S08]  /*2920*/  DFMA R22, R18, R16, R22 ;  /* 0x000000101216722b */ /* 0x004fd00000000016 */
[----:B---3--:R-:W-:-:S11]  /*2930*/  DFMA R22, R12, R14, R22 ;  /* 0x0000000e0c16722b */ /* 0x008fd60000000016 */
.L_x_23:
[----:B------:R-:W-:Y:S05]  /*2940*/  @P3 BRA `(.L_x_19) ;  /* 0x0000000000383947 */ /* 0x000fea0003800000 */
[----:B------:R-:W0:Y:S01]  /*2950*/  LDCU.128 UR12, c[0x0][0x380] ;  /* 0x00007000ff0c77ac */ /* 0x000e220008000c00 */
[----:B------:R-:W-:Y:S01]  /*2960*/  IMAD.MOV.U32 R13, RZ, RZ, 0x8 ;  /* 0x00000008ff0d7424 */ /* 0x000fe200078e00ff */
[----:B------:R-:W-:-:S04]  /*2970*/  UIMAD UR5, UR11, UR11, UR11 ;  /* 0x0000000b0b0572a4 */ /* 0x000fc8000f8e020b */
[----:B------:R-:W-:-:S04]  /*2980*/  ULEA.HI UR5, UR5, UR5, URZ, 0x1 ;  /* 0x0000000505057291 */ /* 0x000fc8000f8f08ff */
[----:B------:R-:W-:-:S04]  /*2990*/  USHF.R.S32.HI UR5, URZ, 0x1, UR5 ;  /* 0x00000001ff057899 */ /* 0x000fc80008011405 */
[----:B------:R-:W-:Y:S02]  /*29a0*/  UIADD3 UR11, UPT, UPT, UR20, UR5, URZ ;  /* 0x00000005140b7290 */ /* 0x000fe4000fffe0ff */
[----:B------:R-:W-:Y:S02]  /*29b0*/  IADD3 R12, PT, PT, R29, UR5, RZ ;  /* 0x000000051d0c7c10 */ /* 0x000fe4000fffe0ff */
[----:B0-----:R-:W-:-:S03]  /*29c0*/  UIMAD.WIDE UR12, UR11, 0x8, UR12 ;  /* 0x000000080b0c78a5 */ /* 0x001fc6000f8e020c */
[----:B------:R-:W-:-:S04]  /*29d0*/  IMAD.WIDE R12, R12, R13, UR14 ;  /* 0x0000000e0c0c7e25 */ /* 0x000fc8000f8e020d */
[----:B------:R-:W-:Y:S02]  /*29e0*/  IMAD.U32 R14, RZ, RZ, UR12 ;  /* 0x0000000cff0e7e24 */ /* 0x000fe4000f8e00ff */
[----:B------:R-:W-:Y:S01]  /*29f0*/  IMAD.U32 R15, RZ, RZ, UR13 ;  /* 0x0000000dff0f7e24 */ /* 0x000fe2000f8e00ff */
[----:B------:R-:W2:Y:S05]  /*2a00*/  LDG.E.64 R12, desc[UR16][R12.64] ;  /* 0x000000100c0c7981 */ /* 0x000eaa000c1e1b00 */
[----:B------:R-:W2:Y:S02]  /*2a10*/  LDG.E.64 R14, desc[UR16][R14.64] ;  /* 0x000000100e0e7981 */ /* 0x000ea4000c1e1b00 */
[----:B--2---:R-:W-:-:S11]  /*2a20*/  DFMA R22, R14, R12, R22 ;  /* 0x0000000c0e16722b */ /* 0x004fd60000000016 */
.L_x_19:
[----:B------:R-:W0:Y:S01]  /*2a30*/  LDC.64 R12, c[0x0][0x390] ;  /* 0x0000e400ff0c7b82 */ /* 0x000e220000000a00 */
[----:B------:R-:W-:Y:S01]  /*2a40*/  IADD3 R29, PT, PT, R10, R29, RZ ;  /* 0x0000001d0a1d7210 */ /* 0x000fe20007ffe0ff */
[----:B------:R-:W-:Y:S01]  /*2a50*/  VIADD R6, R6, UR18 ;  /* 0x0000001206067c36 */ /* 0x000fe20008000000 */
[----:B------:R-:W-:Y:S01]  /*2a60*/  IADD3 R9, PT, PT, R9, 0x1, RZ ;  /* 0x0000000109097810 */ /* 0x000fe20007ffe0ff */
[----:B------:R-:W-:Y:S02]  /*2a70*/  VIADD R11, R11, 0x1 ;  /* 0x000000010b0b7836 */ /* 0x000fe40000000000 */
[----:B------:R-:W-:Y:S01]  /*2a80*/  VIADD R8, R8, 0x1 ;  /* 0x0000000108087836 */ /* 0x000fe20000000000 */
[----:B------:R-:W-:Y:S01]  /*2a90*/  ISETP.GT.AND P2, PT, R6, UR9, PT ;  /* 0x0000000906007c0c */ /* 0x000fe2000bf44270 */
[----:B------:R-:W-:Y:S02]  /*2aa0*/  VIADD R7, R7, 0x1 ;  /* 0x0000000107077836 */ /* 0x000fe40000000000 */
[----:B0-----:R-:W-:-:S05]  /*2ab0*/  IMAD.WIDE R12, R29, 0x8, R12 ;  /* 0x000000081d0c7825 */ /* 0x001fca00078e020c */
[----:B------:R0:W-:Y:S05]  /*2ac0*/  STG.E.64 desc[UR16][R12.64], R22 ;  /* 0x000000160c007986 */ /* 0x0001ea000c101b10 */
[----:B------:R-:W-:Y:S05]  /*2ad0*/  @!P2 BRA `(.L_x_24) ;  /* 0xffffffd80030a947 */ /* 0x000fea000383ffff */
.L_x_1:
[----:B------:R-:W-:Y:S05]  /*2ae0*/  BSYNC.RECONVERGENT B1 ;  /* 0x0000000000017941 */ /* 0x000fea0003800200 */
.L_x_0:
[----:B------:R-:W1:Y:S01]  /*2af0*/  LDCU UR5, c[0x0][0x39c] ;  /* 0x00007380ff0577ac */ /* 0x000e620008000800 */
[----:B------:R-:W-:Y:S01]  /*2b00*/  IADD3 R3, PT, PT, R3, 0x1, RZ ;  /* 0x0000000103037810 */ /* 0x000fe20007ffe0ff */
[----:B------:R-:W-:Y:S01]  /*2b10*/  VIADD R2, R2, 0x1 ;  /* 0x0000000102027836 */ /* 0x000fe20000000000 */
[----:B------:R-:W-:Y:S02]  /*2b20*/  UIADD3 UR9, UPT, UPT, UR19, UR9, URZ ;  /* 0x0000000913097290 */ /* 0x000fe4000fffe0ff */
[----:B------:R-:W-:Y:S02]  /*2b30*/  UIADD3 UR4, UPT, UPT, UR4, 0x1, URZ ;  /* 0x0000000104047890 */ /* 0x000fe4000fffe0ff */
[----:B-1----:R-:W-:-:S09]  /*2b40*/  UISETP.GT.AND UP0, UPT, UR9, UR5, UPT ;  /* 0x000000050900728c */ /* 0x002fd2000bf04270 */
[----:B------:R-:W-:Y:S05]  /*2b50*/  BRA.U !UP0, `(.L_x_25) ;  /* 0xffffffd508807547 */ /* 0x000fea000b83ffff */
[----:B------:R-:W-:Y:S05]  /*2b60*/  EXIT ;  /* 0x000000000000794d */ /* 0x000fea0003800000 */
.L_x_26:
[----:B------:R-:W-:-:S00]  /*2b70*/  BRA `(.L_x_26) ;  /* 0xfffffffc00fc7947 */ /* 0x000fc0000383ffff */
[----:B------:R-:W-:-:S00]  /*2b80*/  NOP ;  /* 0x0000000000007918 */ /* 0x000fc00000000000 */
[----:B------:R-:W-:-:S00]  /*2b90*/  NOP ;  /* 0x0000000000007918 */ /* 0x000fc00000000000 */
[----:B------:R-:W-:-:S00]  /*2ba0*/  NOP ;  /* 0x0000000000007918 */ /* 0x000fc00000000000 */
[----:B------:R-:W-:-:S00]  /*2bb0*/  NOP ;  /* 0x0000000000007918 */ /* 0x000fc00000000000 */
[----:B------:R-:W-:-:S00]  /*2bc0*/  NOP ;  /* 0x0000000000007918 */ /* 0x000fc00000000000 */
[----:B------:R-:W-:-:S00]  /*2bd0*/  NOP ;  /* 0x0000000000007918 */ /* 0x000fc00000000000 */
[----:B------:R-:W-:-:S00]  /*2be0*/  NOP ;  /* 0x0000000000007918 */ /* 0x000fc00000000000 */
[----:B------:R-:W-:-:S00]  /*2bf0*/  NOP ;  /* 0x0000000000007918 */ /* 0x000fc00000000000 */
.L_x_87:


//--------------------- .text._Z7mamult2PdS_S_di  --------------------------
	.section	.text._Z7mamult2PdS_S_di,"ax",@progbits
	.align	128
        .global         _Z7mamult2PdS_S_di
        .type           _Z7mamult2PdS_S_di,@function
        .size           _Z7mamult2PdS_S_di,(.L_x_88 - _Z7mamult2PdS_S_di)
        .other          _Z7mamult2PdS_S_di,@"STO_CUDA_ENTRY STV_DEFAULT"
_Z7mamult2PdS_S_di:
.text._Z7mamult2PdS_S_di:
[----:B------:R-:W-:Y:S08]  /*0000*/  LDC R1, c[0x0][0x37c] ;  /* 0x0000df00ff017b82 */ /* 0x000ff00000000800 */
[----:B------:R-:W0:Y:S08]  /*0010*/  S2UR UR16, SR_CTAID.X ;  /* 0x00000000001079c3 */ /* 0x000e300000002500 */
[----:B------:R-:W0:Y:S02]  /*0020*/  LDC R0, c[0x0][0x3a0] ;  /* 0x0000e800ff007b82 */ /* 0x000e240000000800 */
[----:B0-----:R-:W-:-:S13]  /*0030*/  ISETP.LE.AND P0, PT, R0, UR16, PT ;  /* 0x0000001000007c0c */ /* 0x001fda000bf03270 */
[----:B------:R-:W-:Y:S05]  /*0040*/  @P0 EXIT ;  /* 0x000000000000094d */ /* 0x000fea0003800000 */
[----:B------:R-:W0:Y:S01]  /*0050*/  S2R R0, SR_TID.X ;  /* 0x0000000000007919 */ /* 0x000e220000002100 */
[----:B------:R-:W-:Y:S01]  /*0060*/  PRMT R2, RZ, 0x7610, R2 ;  /* 0x00007610ff027816 */ /* 0x000fe20000000002 */
[----:B------:R-:W1:Y:S01]  /*0070*/  LDCU UR17, c[0x0][0x360] ;  /* 0x00006c00ff1177ac */ /* 0x000e620008000800 */
[----:B------:R-:W2:Y:S01]  /*0080*/  LDCU.64 UR14, c[0x0][0x358] ;  /* 0x00006b00ff0e77ac */ /* 0x000ea20008000a00 */
[----:B------:R-:W3:Y:S01]  /*0090*/  LDCU UR18, c[0x0][0x370] ;  /* 0x00006e00ff1277ac */ /* 0x000ee20008000800 */
[----:B------:R-:W-:Y:S01]  /*00a0*/  UIADD3 UR6, UPT, UPT, UR16, 0x1, URZ ;  /* 0x0000000110067890 */ /* 0x000fe2000fffe0ff */
[----:B------:R-:W-:Y:S01]  /*00b0*/  UMOV UR4, URZ ;  /* 0x000000ff00047c82 */ /* 0x000fe20008000000 */
[----:B0-----:R-:W-:-:S05]  /*00c0*/  VIADD R0, R0, 0x1 ;  /* 0x0000000100007836 */ /* 0x001fca0000000000 */
[----:B------:R-:W-:Y:S02]  /*00d0*/  PRMT R3, R0, 0x9910, RZ ;  /* 0x0000991000037816 */ /* 0x000fe400000000ff */
[----:B-123--:R-:W-:-:S07]  /*00e0*/  PRMT R0, RZ, 0x7610, R0 ;  /* 0x00007610ff007816 */ /* 0x00efce0000000000 */
.L_x_52:
[----:B0-----:R-:W0:Y:S01]  /*00f0*/  S2R R4, SR_TID.X ;  /* 0x0000000000047919 */ /* 0x001e220000002100 */
[----:B------:R-:W-:Y:S01]  /*0100*/  UIADD3 UR7, UPT, UPT, UR6, -0x1, URZ ;  /* 0xffffffff06077890 */ /* 0x000fe2000fffe0ff */
[----:B------:R-:W-:Y:S03]  /*0110*/  BSSY.RECONVERGENT B1, `(.L_x_27) ;  /* 0x000029b000017945 */ /* 0x000fe60003800200 */
[----:B------:R-:W-:-:S04]  /*0120*/  UIMAD UR7, UR7, UR6, URZ ;  /* 0x00000006070772a4 */ /* 0x000fc8000f8e02ff */
[----:B------:R-:W-:Y:S01]  /*0130*/  ULEA.HI UR7, UR7, UR7, URZ, 0x1 ;  /* 0x0000000707077291 */ /* 0x000fe2000f8f08ff */
[----:B0-----:R-:W-:-:S13]  /*0140*/  ISETP.GE.AND P0, PT, R4, UR6, PT ;  /* 0x0000000604007c0c */ /* 0x001fda000bf06270 */
[----:B------:R-:W-:Y:S05]  /*0150*/  @P0 BRA `(.L_x_28) ;  /* 0x0000002800580947 */ /* 0x000fea0003800000 */
[----:B------:R-:W0:Y:S01]  /*0160*/  S2R R7, SR_CTAID.X ;  /* 0x0000000000077919 */ /* 0x000e220000002500 */
[----:B------:R-:W1:Y:S01]  /*0170*/  LDCU.U16 UR8, c[0x0][0x3a0] ;  /* 0x00007400ff0877ac */ /* 0x000e620008000400 */
[----:B------:R-:W-:Y:S01]  /*0180*/  PRMT R27, R2, 0x9910, RZ ;  /* 0x00009910021b7816 */ /* 0x000fe200000000ff */
[----:B------:R-:W2:Y:S01]  /*0190*/  LDC R8, c[0x0][0x3a0] ;  /* 0x0000e800ff087b82 */ /* 0x000ea20000000800 */
[----:B------:R-:W-:Y:S01]  /*01a0*/  PRMT R9, RZ, 0x7610, R9 ;  /* 0x00007610ff097816 */ /* 0x000fe20000000009 */
[----:B------:R-:W-:Y:S01]  /*01b0*/  UPRMT UR5, UR18, 0x9910, URZ ;  /* 0x0000991012057896 */ /* 0x000fe200080000ff */
[----:B------:R-:W-:Y:S02]  /*01c0*/  PRMT R10, RZ, 0x7610, R10 ;  /* 0x00007610ff0a7816 */ /* 0x000fe4000000000a */
[----:B------:R-:W-:-:S03]  /*01d0*/  PRMT R11, RZ, 0x7610, R11 ;  /* 0x00007610ff0b7816 */ /* 0x000fc6000000000b */
[----:B------:R-:W-:Y:S01]  /*01e0*/  IMAD R27, R27, UR5, RZ ;  /* 0x000000051b1b7c24 */ /* 0x000fe2000f8e02ff */
[----:B------:R-:W-:-:S03]  /*01f0*/  ULOP3.LUT UR5, UR16, 0x7, URZ, 0x3c, !UPT ;  /* 0x0000000710057892 */ /* 0x000fc6000f8e3cff */
[----:B------:R-:W-:Y:S02]  /*0200*/  IMAD.MOV R5, RZ, RZ, -R27 ;  /* 0x000000ffff057224 */ /* 0x000fe400078e0a1b */
[----:B------:R-:W-:Y:S01]  /*0210*/  VIADD R27, R27, UR16 ;  /* 0x000000101b1b7c36 */ /* 0x000fe20008000000 */
[----:B-1----:R-:W-:Y:S02]  /*0220*/  UIADD3 UR5, UPT, UPT, UR8, UR5, URZ ;  /* 0x0000000508057290 */ /* 0x002fe4000fffe0ff */
[----:B------:R-:W-:-:S04]  /*0230*/  PRMT R5, R5, 0x7710, RZ ;  /* 0x0000771005057816 */ /* 0x000fc800000000ff */
[----:B------:R-:W-:Y:S01]  /*0240*/  IADD3 R5, PT, PT, R5, UR5, RZ ;  /* 0x0000000505057c10 */ /* 0x000fe2000fffe0ff */
[----:B------:R-:W-:-:S03]  /*0250*/  UIMAD UR5, UR18, UR4, URZ ;  /* 0x00000004120572a4 */ /* 0x000fc6000f8e02ff */
[----:B------:R-:W-:-:S03]  /*0260*/  LOP3.LUT R6, R5, 0xffff, RZ, 0xc0, !PT ;  /* 0x0000ffff05067812 */ /* 0x000fc600078ec0ff */
[----:B0-----:R-:W-:Y:S01]  /*0270*/  VIADD R5, R7, UR5 ;  /* 0x0000000507057c36 */ /* 0x001fe20008000000 */
[----:B------:R-:W-:-:S04]  /*0280*/  LOP3.LUT R6, R6, 0x7, RZ, 0xc0, !PT ;  /* 0x0000000706067812 */ /* 0x000fc800078ec0ff */
[----:B--2---:R-:W-:Y:S01]  /*0290*/  IADD3 R7, PT, PT, -R5, -0x2, R8 ;  /* 0xfffffffe05077810 */ /* 0x004fe20007ffe108 */
[----:B------:R-:W-:Y:S01]  /*02a0*/  VIADD R6, R6, 0xffffffff ;  /* 0xffffffff06067836 */ /* 0x000fe20000000000 */
[----:B------:R-:W-:Y:S02]  /*02b0*/  MOV R8, UR7 ;  /* 0x0000000700087c02 */ /* 0x000fe40008000f00 */
[----:B------:R-:W-:Y:S01]  /*02c0*/  ISETP.GE.U32.AND P0, PT, R7, 0x7, PT ;  /* 0x000000070700780c */ /* 0x000fe20003f06070 */
[----:B------:R-:W-:Y:S01]  /*02d0*/  IMAD.MOV.U32 R7, RZ, RZ, RZ ;  /* 0x000000ffff077224 */ /* 0x000fe200078e00ff */
[----:B------:R-:W-:Y:S02]  /*02e0*/  SHF.R.S32.HI R8, RZ, 0x1, R8 ;  /* 0x00000001ff087819 */ /* 0x000fe40000011408 */
[----:B------:R-:W-:Y:S01]  /*02f0*/  ISETP.GE.U32.AND P1, PT, R6, 0x3, PT ;  /* 0x000000030600780c */ /* 0x000fe20003f26070 */
[----:B------:R-:W-:Y:S01]  /*0300*/  VIADD R6, R4, 0x1 ;  /* 0x0000000104067836 */ /* 0x000fe20000000000 */
[----:B------:R-:W-:-:S11]  /*0310*/  IADD3 R26, PT, PT, R8, -0x1, RZ ;  /* 0xffffffff081a7810 */ /* 0x000fd60007ffe0ff */
.L_x_51:
[----:B------:R-:W-:Y:S01]  /*0320*/  ISETP.GE.AND P2, PT, R6, 0x1, PT ;  /* 0x000000010600780c */ /* 0x000fe20003f46270 */
[----:B------:R-:W-:Y:S01]  /*0330*/  IMAD.U32 R28, RZ, RZ, UR17 ;  /* 0x00000011ff1c7e24 */ /* 0x000fe2000f8e00ff */
[----:B------:R-:W-:Y:S01]  /*0340*/  PRMT R29, R4, 0x9910, RZ ;  /* 0x00009910041d7816 */ /* 0x000fe200000000ff */
[----:B0-----:R-:W-:Y:S01]  /*0350*/  IMAD R13, R7, UR17, RZ ;  /* 0x00000011070d7c24 */ /* 0x001fe2000f8e02ff */
[----:B------:R-:W-:Y:S01]  /*0360*/  PRMT R12, R10, 0x9910, RZ ;  /* 0x000099100a0c7816 */ /* 0x000fe200000000ff */
[----:B------:R-:W-:Y:S01]  /*0370*/  BSSY.RECONVERGENT B0, `(.L_x_29) ;  /* 0x00000af000007945 */ /* 0x000fe20003800200 */
[----:B------:R-:W-:Y:S01]  /*0380*/  PRMT R28, R28, 0x9910, RZ ;  /* 0x000099101c1c7816 */ /* 0x000fe200000000ff */
[----:B------:R-:W-:Y:S01]  /*0390*/  VIADD R31, R6, 0xffffffff ;  /* 0xffffffff061f7836 */ /* 0x000fe20000000000 */
[----:B------:R-:W-:Y:S02]  /*03a0*/  IADD3 R14, PT, PT, R13, R4, RZ ;  /* 0x000000040d0e7210 */ /* 0x000fe40007ffe0ff */
[----:B------:R-:W-:Y:S01]  /*03b0*/  CS2R R22, SRZ ;  /* 0x0000000000167805 */ /* 0x000fe2000001ff00 */
[----:B------:R-:W-:-:S02]  /*03c0*/  IMAD R29, R28, R12, R29 ;  /* 0x0000000c1c1d7224 */ /* 0x000fc400078e021d */
[----:B------:R-:W-:Y:S01]  /*03d0*/  IMAD.IADD R32, R5, 0x1, -R14 ;  /* 0x0000000105207824 */ /* 0x000fe200078e0a0e */
[----:B------:R-:W-:Y:S06]  /*03e0*/  @!P2 BRA `(.L_x_30) ;  /* 0x00000008009ca947 */ /* 0x000fec0003800000 */
[----:B------:R-:W-:Y:S01]  /*03f0*/  ISETP.GE.U32.AND P2, PT, R14, 0xf, PT ;  /* 0x0000000f0e00780c */ /* 0x000fe20003f46070 */
[----:B------:R-:W-:Y:S01]  /*0400*/  IMAD R12, R31, R6, RZ ;  /* 0x000000061f0c7224 */ /* 0x000fe200078e02ff */
[----:B------:R-:W-:Y:S01]  /*0410*/  BSSY.RECONVERGENT B2, `(.L_x_31) ;  /* 0x0000049000027945 */ /* 0x000fe20003800200 */
[----:B------:R-:W-:Y:S01]  /*0420*/  HFMA2 R30, -RZ, RZ, 0, 5.9604644775390625e-08 ;  /* 0x00000001ff1e7431 */ /* 0x000fe200000001ff */
[----:B------:R-:W-:Y:S02]  /*0430*/  CS2R R22, SRZ ;  /* 0x0000000000167805 */ /* 0x000fe4000001ff00 */
[----:B------:R-:W-:-:S04]  /*0440*/  LEA.HI R12, R12, R12, RZ, 0x1 ;  /* 0x0000000c0c0c7211 */ /* 0x000fc800078f08ff */
[----:B------:R-:W-:-:S05]  /*0450*/  SHF.R.S32.HI R36, RZ, 0x1, R12 ;  /* 0x00000001ff247819 */ /* 0x000fca000001140c */
[----:B------:R-:W-:Y:S01]  /*0460*/  VIADD R33, R36, 0xffffffff ;  /* 0xffffffff24217836 */ /* 0x000fe20000000000 */
[----:B------:R-:W-:Y:S06]  /*0470*/  @!P2 BRA `(.L_x_32) ;  /* 0x000000040008a947 */ /* 0x000fec0003800000 */
[----:B------:R-:W-:Y:S01]  /*0480*/  LOP3.LUT R34, R6, 0x7ffffff0, RZ, 0xc0, !PT ;  /* 0x7ffffff006227812 */ /* 0x000fe200078ec0ff */
[----:B------:R-:W-:Y:S01]  /*0490*/  BSSY.RECONVERGENT B3, `(.L_x_33) ;  /* 0x000003f000037945 */ /* 0x000fe20003800200 */
[----:B------:R-:W-:Y:S01]  /*04a0*/  IMAD.MOV.U32 R30, RZ, RZ, RZ ;  /* 0x000000ffff1e7224 */ /* 0x000fe200078e00ff */
[----:B------:R-:W-:Y:S02]  /*04b0*/  MOV R35, R8 ;  /* 0x0000000800237202 */ /* 0x000fe40000000f00 */
[----:B------:R-:W-:Y:S01]  /*04c0*/  CS2R R22, SRZ ;  /* 0x0000000000167805 */ /* 0x000fe2000001ff00 */
[----:B------:R-:W-:-:S07]  /*04d0*/  IMAD.MOV R34, RZ, RZ, -R34 ;  /* 0x000000ffff227224 */ /* 0x000fce00078e0a22 */
.L_x_34:
        /* <DEDUP_REMOVED lines=59> */
.L_x_33:
[----:B------:R-:W-:-:S07]  /*0890*/  IADD3 R30, PT, PT, R30, 0x1, RZ ;  /* 0x000000011e1e7810 */ /* 0x000fce0007ffe0ff */
.L_x_32:
[----:B------:R-:W-:Y:S05]  /*08a0*/  BSYNC.RECONVERGENT B2 ;  /* 0x0000000000027941 */ /* 0x000fea0003800200 */
.L_x_31:
[----:B------:R-:W-:-:S13]  /*08b0*/  LOP3.LUT P2, RZ, R6, 0xf, RZ, 0xc0, !PT ;  /* 0x0000000f06ff7812 */ /* 0x000fda000784c0ff */
[----:B------:R-:W-:Y:S05]  /*08c0*/  @!P2 BRA `(.L_x_30) ;  /* 0x000000040064a947 */ /* 0x000fea0003800000 */
[----:B------:R-:W-:Y:S01]  /*08d0*/  PRMT R12, R11, 0x9910, RZ ;  /* 0x000099100b0c7816 */ /* 0x000fe200000000ff */
[----:B------:R-:W-:Y:S04]  /*08e0*/  BSSY.RECONVERGENT B2, `(.L_x_35) ;  /* 0x0000026000027945 */ /* 0x000fe80003800200 */
[----:B------:R-:W-:-:S05]  /*08f0*/  IMAD R12, R28, R12, R3 ;  /* 0x0000000c1c0c7224 */ /* 0x000fca00078e0203 */
[----:B------:R-:W-:-:S04]  /*0900*/  LOP3.LUT R12, R12, 0xf, RZ, 0xc0, !PT ;  /* 0x0000000f0c0c7812 */ /* 0x000fc800078ec0ff */
[C---:B------:R-:W-:Y:S01]  /*0910*/  LOP3.LUT P3, RZ, R12.reuse, 0x7, RZ, 0xc0, !PT ;  /* 0x000000070cff7812 */ /* 0x040fe2000786c0ff */
[----:B------:R-:W-:-:S05]  /*0920*/  VIADD R13, R12, 0xffffffff ;  /* 0xffffffff0c0d7836 */ /* 0x000fca0000000000 */
        /* <DEDUP_REMOVED lines=30> */
[----:B------:R-:W-:-:S07]  /*0b10*/  VIADD R30, R30, 0x8 ;  /* 0x000000081e1e7836 */ /* 0x000fce0000000000 */
[----:B--2---:R-:W-:-:S08]  /*0b20*/  DFMA R16, R18, R16, R20 ;  /* 0x000000101210722b */ /* 0x004fd00000000014 */
[----:B---3--:R-:W-:-:S11]  /*0b30*/  DFMA R22, R34, R36, R16 ;  /* 0x000000242216722b */ /* 0x008fd60000000010 */
.L_x_36:
[----:B------:R-:W-:Y:S05]  /*0b40*/  BSYNC.RECONVERGENT B2 ;  /* 0x0000000000027941 */ /* 0x000fea0003800200 */
.L_x_35:
[----:B------:R-:W-:Y:S05]  /*0b50*/  @!P3 BRA `(.L_x_30) ;  /* 0x0000000000c0b947 */ /* 0x000fea0003800000 */
[----:B------:R-:W-:Y:S01]  /*0b60*/  VIADD R29, R29, 0x1 ;  /* 0x000000011d1d7836 */ /* 0x000fe20000000000 */
[----:B------:R-:W-:Y:S04]  /*0b70*/  BSSY.RECONVERGENT B2, `(.L_x_37) ;  /* 0x000001b000027945 */ /* 0x000fe80003800200 */
[----:B------:R-:W-:-:S04]  /*0b80*/  LOP3.LUT R29, R29, 0xffff, RZ, 0xc0, !PT ;  /* 0x0000ffff1d1d7812 */ /* 0x000fc800078ec0ff */
[C---:B------:R-:W-:Y:S02]  /*0b90*/  LOP3.LUT R12, R29.reuse, 0x7, RZ, 0xc0, !PT ;  /* 0x000000071d0c7812 */ /* 0x040fe400078ec0ff */
[----:B------:R-:W-:Y:S02]  /*0ba0*/  LOP3.LUT R29, R29, 0x3, RZ, 0xc0, !PT ;  /* 0x000000031d1d7812 */ /* 0x000fe400078ec0ff */
[----:B------:R-:W-:Y:S02]  /*0bb0*/  IADD3 R12, PT, PT, R12, -0x1, RZ ;  /* 0xffffffff0c0c7810 */ /* 0x000fe40007ffe0ff */
[----:B------:R-:W-:Y:S02]  /*0bc0*/  ISETP.NE.AND P3, PT, R29, RZ, PT ;  /* 0x000000ff1d00720c */ /* 0x000fe40003f65270 */
        /* <DEDUP_REMOVED lines=18> */
[----:B------:R-:W-:-:S07]  /*0cf0*/  IADD3 R30, PT, PT, R30, 0x4, RZ ;  /* 0x000000041e1e7810 */ /* 0x000fce0007ffe0ff */
[----:B--2---:R-:W-:-:S08]  /*0d00*/  DFMA R22, R22, R20, R12 ;  /* 0x000000141616722b */ /* 0x004fd0000000000c */
[----:B---3--:R-:W-:-:S11]  /*0d10*/  DFMA R22, R34, R36, R22 ;  /* 0x000000242216722b */ /* 0x008fd60000000016 */
.L_x_38:
[----:B------:R-:W-:Y:S05]  /*0d20*/  BSYNC.RECONVERGENT B2 ;  /* 0x0000000000027941 */ /* 0x000fea0003800200 */
.L_x_37:
[----:B------:R-:W-:Y:S05]  /*0d30*/  @!P3 BRA `(.L_x_30) ;  /* 0x000000000048b947 */ /* 0x000fea0003800000 */
[----:B------:R-:W0:Y:S01]  /*0d40*/  LDC.64 R14, c[0x0][0x380] ;  /* 0x0000e000ff0e7b82 */ /* 0x000e220000000a00 */
[--C-:B------:R-:W-:Y:S02]  /*0d50*/  IMAD.IADD R17, R26, 0x1, R30.reuse ;  /* 0x000000011a117824 */ /* 0x100fe400078e021e */
[----:B------:R-:W-:-:S05]  /*0d60*/  IMAD.IADD R33, R33, 0x1, R30 ;  /* 0x0000000121217824 */ /* 0x000fca00078e021e */
        /* <DEDUP_REMOVED lines=15> */
.L_x_30:
[----:B------:R-:W-:Y:S05]  /*0e60*/  BSYNC.RECONVERGENT B0 ;  /* 0x0000000000007941 */ /* 0x000fea0003800200 */
.L_x_29:
[----:B------:R-:W-:Y:S01]  /*0e70*/  ISETP.GE.AND P2, PT, R6, UR6, PT ;  /* 0x0000000606007c0c */ /* 0x000fe2000bf46270 */
[----:B------:R-:W-:-:S12]  /*0e80*/  BSSY.RECONVERGENT B0, `(.L_x_39) ;  /* 0x00000c5000007945 */ /* 0x000fd80003800200 */
[----:B------:R-:W-:Y:S05]  /*0e90*/  @P2 BRA `(.L_x_40) ;  /* 0x0000000c000c2947 */ /* 0x000fea0003800000 */
[----:B------:R-:W0:Y:S01]  /*0ea0*/  S2R R13, SR_TID.X ;  /* 0x00000000000d7919 */ /* 0x000e220000002100 */
[----:B------:R-:W-:Y:S01]  /*0eb0*/  IMAD R12, R7, UR17, RZ ;  /* 0x00000011070c7c24 */ /* 0x000fe2000f8e02ff */
[----:B------:R-:W-:Y:S01]  /*0ec0*/  BSSY.RECONVERGENT B2, `(.L_x_41) ;  /* 0x0000052000027945 */ /* 0x000fe20003800200 */
[----:B------:R-:W-:Y:S02]  /*0ed0*/  LOP3.LUT P2, RZ, R32, 0x7, RZ, 0xc0, !PT ;  /* 0x0000000720ff7812 */ /* 0x000fe4000784c0ff */
[----:B------:R-:W-:Y:S02]  /*0ee0*/  MOV R29, R6 ;  /* 0x00000006001d7202 */ /* 0x000fe40000000f00 */
[----:B0-----:R-:W-:-:S04]  /*0ef0*/  IADD3 R12, PT, PT, R12, R13, -R5 ;  /* 0x0000000d0c0c7210 */ /* 0x001fc80007ffe805 */
[----:B------:R-:W-:-:S13]  /*0f00*/  ISETP.GT.U32.AND P3, PT, R12, -0x8, PT ;  /* 0xfffffff80c00780c */ /* 0x000fda0003f64070 */
[----:B------:R-:W-:Y:S05]  /*0f10*/  @P3 BRA `(.L_x_42) ;  /* 0x0000000400303947 */ /* 0x000fea0003800000 */
[----:B------:R-:W-:Y:S01]  /*0f20*/  LOP3.LUT R33, R32, 0xfffffff8, RZ, 0xc0, !PT ;  /* 0xfffffff820217812 */ /* 0x000fe200078ec0ff */
[----:B------:R-:W-:Y:S02]  /*0f30*/  IMAD.MOV.U32 R30, RZ, RZ, RZ ;  /* 0x000000ffff1e7224 */ /* 0x000fe400078e00ff */
[----:B------:R-:W-:-:S07]  /*0f40*/  IMAD.MOV.U32 R29, RZ, RZ, R6 ;  /* 0x000000ffff1d7224 */ /* 0x000fce00078e0006 */
.L_x_43:
[----:B------:R-:W0:Y:S01]  /*0f50*/  LDC.64 R14, c[0x0][0x380] ;  /* 0x0000e000ff0e7b82 */ /* 0x000e220000000a00 */
[-C--:B------:R-:W-:Y:S01]  /*0f60*/  IMAD R32, R29, R29.reuse, R29 ;  /* 0x0000001d1d207224 */ /* 0x080fe200078e021d */
[----:B------:R-:W-:-:S04]  /*0f70*/  IADD3 R17, PT, PT, R8, R29, RZ ;  /* 0x0000001d08117210 */ /* 0x000fc80007ffe0ff */
[----:B------:R-:W-:Y:S02]  /*0f80*/  LEA.HI R16, R32, R32, RZ, 0x1 ;  /* 0x0000002020107211 */ /* 0x000fe400078f08ff */
[----:B------:R-:W1:Y:S02]  /*0f90*/  LDC.64 R12, c[0x0][0x388] ;  /* 0x0000e200ff0c7b82 */ /* 0x000e640000000a00 */
[----:B------:R-:W-:Y:S01]  /*0fa0*/  LEA.HI.SX32 R19, R16, R31, 0x1f ;  /* 0x0000001f10137211 */ /* 0x000fe200078ffaff */
[----:B0-----:R-:W-:-:S04]  /*0fb0*/  IMAD.WIDE R14, R17, 0x8, R14 ;  /* 0x00000008110e7825 */ /* 0x001fc800078e020e */
[----:B-1----:R-:W-:Y:S02]  /*0fc0*/  IMAD.WIDE R16, R19, 0x8, R12 ;  /* 0x0000000813107825 */ /* 0x002fe400078e020c */
[----:B------:R-:W2:Y:S04]  /*0fd0*/  LDG.E.64 R18, desc[UR14][R14.64] ;  /* 0x0000000e0e127981 */ /* 0x000ea8000c1e1b00 */
[----:B------:R-:W2:Y:S01]  /*0fe0*/  LDG.E.64 R16, desc[UR14][R16.64] ;  /* 0x0000000e10107981 */ /* 0x000ea2000c1e1b00 */
[C---:B------:R-:W-:Y:S01]  /*0ff0*/  IMAD R20, R29.reuse, 0x2, R32 ;  /* 0x000000021d147824 */ /* 0x040fe200078e0220 */
[----:B------:R-:W-:-:S03]  /*1000*/  IADD3 R34, PT, PT, R29, 0x3, RZ ;  /* 0x000000031d227810 */ /* 0x000fc60007ffe0ff */
[----:B------:R-:W-:Y:S02]  /*1010*/  VIADD R20, R20, 0x2 ;  /* 0x0000000214147836 */ /* 0x000fe40000000000 */
[----:B------:R-:W-:-:S03]  /*1020*/  IMAD.IADD R35, R34, 0x1, R29 ;  /* 0x0000000122237824 */ /* 0x000fc600078e021d */
[----:B------:R-:W-:-:S04]  /*1030*/  LEA.HI R20, R20, R20, RZ, 0x1 ;  /* 0x0000001414147211 */ /* 0x000fc800078f08ff */
[----:B------:R-:W-:Y:S01]  /*1040*/  LEA.HI.SX32 R21, R20, R31, 0x1f ;  /* 0x0000001f14157211 */ /* 0x000fe200078ffaff */
[----:B--2---:R-:W-:-:S04]  /*1050*/  DFMA R22, R18, R16, R22 ;  /* 0x000000101216722b */ /* 0x004fc80000000016 */
[----:B------:R-:W-:Y:S02]  /*1060*/  IMAD.WIDE R18, R21, 0x8, R12 ;  /* 0x0000000815127825 */ /* 0x000fe400078e020c */
[----:B------:R-:W2:Y:S02]  /*1070*/  LDG.E.64 R20, desc[UR14][R14.64+0x8] ;  /* 0x0000080e0e147981 */ /* 0x000ea4000c1e1b00 */
[----:B------:R-:W-:Y:S02]  /*1080*/  IMAD R16, R35, 0x2, R32 ;  /* 0x0000000223107824 */ /* 0x000fe400078e0220 */
[----:B------:R-:W2:Y:S03]  /*1090*/  LDG.E.64 R18, desc[UR14][R18.64] ;  /* 0x0000000e12127981 */ /* 0x000ea6000c1e1b00 */
[----:B------:R-:W-:-:S04]  /*10a0*/  LEA.HI R16, R16, R16, RZ, 0x1 ;  /* 0x0000001010107211 */ /* 0x000fc800078f08ff */
[----:B------:R-:W-:Y:S02]  /*10b0*/  LEA.HI.SX32 R37, R16, R31, 0x1f ;  /* 0x0000001f10257211 */ /* 0x000fe400078ffaff */
[----:B------:R-:W3:Y:S03]  /*10c0*/  LDG.E.64 R16, desc[UR14][R14.64+0x10] ;  /* 0x0000100e0e107981 */ /* 0x000ee6000c1e1b00 */
[----:B------:R-:W-:-:S05]  /*10d0*/  IMAD.WIDE R36, R37, 0x8, R12 ;  /* 0x0000000825247825 */ /* 0x000fca00078e020c */
[----:B------:R-:W3:Y:S01]  /*10e0*/  LDG.E.64 R24, desc[UR14][R36.64] ;  /* 0x0000000e24187981 */ /* 0x000ee2000c1e1b00 */
[----:B------:R-:W-:Y:S01]  /*10f0*/  IADD3 R34, PT, PT, R34, R35, RZ ;  /* 0x0000002322227210 */ /* 0x000fe20007ffe0ff */
[----:B--2---:R-:W-:-:S04]  /*1100*/  DFMA R18, R20, R18, R22 ;  /* 0x000000121412722b */ /* 0x004fc80000000016 */
[----:B------:R-:W-:Y:S01]  /*1110*/  IMAD R20, R34, 0x2, R32 ;  /* 0x0000000222147824 */ /* 0x000fe200078e0220 */
[----:B------:R-:W2:Y:S04]  /*1120*/  LDG.E.64 R22, desc[UR14][R14.64+0x18] ;  /* 0x0000180e0e167981 */ /* 0x000ea8000c1e1b00 */
[----:B------:R-:W-:Y:S02]  /*1130*/  LEA.HI R20, R20, R20, RZ, 0x1 ;  /* 0x0000001414147211 */ /* 0x000fe400078f08ff */
[----:B------:R-:W-:Y:S02]  /*1140*/  IADD3 R34, PT, PT, R29, 0x4, R34 ;  /* 0x000000041d227810 */ /* 0x000fe40007ffe022 */
[----:B------:R-:W-:-:S05]  /*1150*/  LEA.HI.SX32 R21, R20, R31, 0x1f ;  /* 0x0000001f14157211 */ /* 0x000fca00078ffaff */
[----:B------:R-:W-:Y:S01]  /*1160*/  IMAD.WIDE R20, R21, 0x8, R12 ;  /* 0x0000000815147825 */ /* 0x000fe200078e020c */
[----:B---3--:R-:W-:Y:S01]  /*1170*/  DFMA R24, R16, R24, R18 ;  /* 0x000000181018722b */ /* 0x008fe20000000012 */
[----:B------:R-:W3:Y:S02]  /*1180*/  LDG.E.64 R18, desc[UR14][R14.64+0x20] ;  /* 0x0000200e0e127981 */ /* 0x000ee4000c1e1b00 */
[----:B------:R-:W-:Y:S02]  /*1190*/  IMAD R16, R34, 0x2, R32 ;  /* 0x0000000222107824 */ /* 0x000fe400078e0220 */
[----:B------:R-:W2:Y:S03]  /*11a0*/  LDG.E.64 R20, desc[UR14][R20.64] ;  /* 0x0000000e14147981 */ /* 0x000ea6000c1e1b00 */
[----:B------:R-:W-:-:S04]  /*11b0*/  LEA.HI R16, R16, R16, RZ, 0x1 ;  /* 0x0000001010107211 */ /* 0x000fc800078f08ff */
[----:B------:R-:W-:-:S05]  /*11c0*/  LEA.HI.SX32 R17, R16, R31, 0x1f ;  /* 0x0000001f10117211 */ /* 0x000fca00078ffaff */
[----:B------:R-:W-:-:S06]  /*11d0*/  IMAD.WIDE R16, R17, 0x8, R12 ;  /* 0x0000000811107825 */ /* 0x000fcc00078e020c */
[----:B------:R-:W3:Y:S01]  /*11e0*/  LDG.E.64 R16, desc[UR14][R16.64] ;  /* 0x0000000e10107981 */ /* 0x000ee2000c1e1b00 */
[----:B------:R-:W-:Y:S01]  /*11f0*/  IADD3 R34, PT, PT, R29, 0x5, R34 ;  /* 0x000000051d227810 */ /* 0x000fe20007ffe022 */
[----:B--2---:R-:W-:-:S03]  /*1200*/  DFMA R22, R22, R20, R24 ;  /* 0x000000141616722b */ /* 0x004fc60000000018 */
[----:B------:R-:W-:Y:S02]  /*1210*/  IADD3 R24, PT, PT, R29, 0x6, R34 ;  /* 0x000000061d187810 */ /* 0x000fe40007ffe022 */
[----:B------:R-:W-:-:S03]  /*1220*/  LEA R34, R34, R32, 0x1 ;  /* 0x0000002022227211 */ /* 0x000fc600078e08ff */
[----:B------:R-:W-:Y:S01]  /*1230*/  IMAD.IADD R25, R24, 0x1, R29 ;  /* 0x0000000118197824 */ /* 0x000fe200078e021d */
[----:B------:R-:W-:Y:S01]  /*1240*/  LEA.HI R34, R34, R34, RZ, 0x1 ;  /* 0x0000002222227211 */ /* 0x000fe200078f08ff */
[----:B------:R-:W-:-:S03]  /*1250*/  IMAD R24, R24, 0x2, R32 ;  /* 0x0000000218187824 */ /* 0x000fc600078e0220 */
[----:B------:R-:W-:Y:S02]  /*1260*/  LEA R32, R25, R32, 0x1 ;  /* 0x0000002019207211 */ /* 0x000fe400078e08ff */
[-C--:B------:R-:W-:Y:S02]  /*1270*/  LEA.HI.SX32 R25, R34, R31.reuse, 0x1f ;  /* 0x0000001f22197211 */ /* 0x080fe400078ffaff */
[----:B------:R-:W-:Y:S01]  /*1280*/  LEA.HI R24, R24, R24, RZ, 0x1 ;  /* 0x0000001818187211 */ /* 0x000fe200078f08ff */
[----:B------:R-:W-:Y:S01]  /*1290*/  VIADD R32, R32, 0xe ;  /* 0x0000000e20207836 */ /* 0x000fe20000000000 */
[----:B---3--:R-:W-:Y:S01]  /*12a0*/  DFMA R20, R18, R16, R22 ;  /* 0x000000101214722b */ /* 0x008fe20000000016 */
[----:B------:R-:W2:Y:S01]  /*12b0*/  LDG.E.64 R34, desc[UR14][R14.64+0x38] ;  /* 0x0000380e0e227981 */ /* 0x000ea2000c1e1b00 */
[--C-:B------:R-:W-:Y:S01]  /*12c0*/  IMAD.WIDE R16, R25, 0x8, R12.reuse ;  /* 0x0000000819107825 */ /* 0x100fe200078e020c */
[-C--:B------:R-:W-:Y:S02]  /*12d0*/  LEA.HI.SX32 R37, R24, R31.reuse, 0x1f ;  /* 0x0000001f18257211 */ /* 0x080fe400078ffaff */
[----:B------:R-:W-:Y:S01]  /*12e0*/  LEA.HI R32, R32, R32, RZ, 0x1 ;  /* 0x0000002020207211 */ /* 0x000fe200078f08ff */
[----:B------:R-:W3:Y:S04]  /*12f0*/  LDG.E.64 R18, desc[UR14][R14.64+0x28] ;  /* 0x0000280e0e127981 */ /* 0x000ee8000c1e1b00 */
[----:B------:R-:W3:Y:S01]  /*1300*/  LDG.E.64 R16, desc[UR14][R16.64] ;  /* 0x0000000e10107981 */ /* 0x000ee2000c1e1b00 */
[----:B------:R-:W-:Y:S01]  /*1310*/  LEA.HI.SX32 R23, R32, R31, 0x1f ;  /* 0x0000001f20177211 */ /* 0x000fe200078ffaff */
[----:B------:R-:W-:-:S02]  /*1320*/  IMAD.WIDE R36, R37, 0x8, R12 ;  /* 0x0000000825247825 */ /* 0x000fc400078e020c */
[----:B------:R-:W4:Y:S02]  /*1330*/  LDG.E.64 R24, desc[UR14][R14.64+0x30] ;  /* 0x0000300e0e187981 */ /* 0x000f24000c1e1b00 */
[----:B------:R-:W-:Y:S02]  /*1340*/  IMAD.WIDE R12, R23, 0x8, R12 ;  /* 0x00000008170c7825 */ /* 0x000fe400078e020c */
[----:B------:R-:W4:Y:S04]  /*1350*/  LDG.E.64 R22, desc[UR14][R36.64] ;  /* 0x0000000e24167981 */ /* 0x000f28000c1e1b00 */
[----:B------:R-:W2:Y:S01]  /*1360*/  LDG.E.64 R12, desc[UR14][R12.64] ;  /* 0x0000000e0c0c7981 */ /* 0x000ea2000c1e1b00 */
[----:B------:R-:W-:-:S05]  /*1370*/  VIADD R30, R30, 0x8 ;  /* 0x000000081e1e7836 */ /* 0x000fca0000000000 */
[----:B------:R-:W-:Y:S02]  /*1380*/  ISETP.NE.AND P3, PT, R30, R33, PT ;  /* 0x000000211e00720c */ /* 0x000fe40003f65270 */
[----:B------:R-:W-:Y:S01]  /*1390*/  IADD3 R29, PT, PT, R29, 0x8, RZ ;  /* 0x000000081d1d7810 */ /* 0x000fe20007ffe0ff */
[----:B---3--:R-:W-:-:S08]  /*13a0*/  DFMA R16, R18, R16, R20 ;  /* 0x000000101210722b */ /* 0x008fd00000000014 */
[----:B----4-:R-:W-:-:S08]  /*13b0*/  DFMA R22, R24, R22, R16 ;  /* 0x000000161816722b */ /* 0x010fd00000000010 */
[----:B--2---:R-:W-:Y:S01]  /*13c0*/  DFMA R22, R34, R12, R22 ;  /* 0x0000000c2216722b */ /* 0x004fe20000000016 */
[----:B------:R-:W-:Y:S10]  /*13d0*/  @P3 BRA `(.L_x_43) ;  /* 0xfffffff800dc3947 */ /* 0x000ff4000383ffff */
.L_x_42:
[----:B------:R-:W-:Y:S05]  /*13e0*/  BSYNC.RECONVERGENT B2 ;  /* 0x0000000000027941 */ /* 0x000fea0003800200 */
.L_x_41:
[----:B------:R-:W-:Y:S05]  /*13f0*/  @!P2 BRA `(.L_x_40) ;  /* 0x0000000400b4a947 */ /* 0x000fea0003800000 */
[----:B------:R-:W0:Y:S01]  /*1400*/  S2R R30, SR_TID.X ;  /* 0x00000000001e7919 */ /* 0x000e220000002100 */
[----:B------:R-:W-:Y:S01]  /*1410*/  PRMT R12, R10, 0x9910, RZ ;  /* 0x000099100a0c7816 */ /* 0x000fe200000000ff */
[----:B------:R-:W-:Y:S01]  /*1420*/  BSSY.RECONVERGENT B2, `(.L_x_44) ;  /* 0x0000035000027945 */ /* 0x000fe20003800200 */
[----:B0-----:R-:W-:-:S05]  /*1430*/  PRMT R35, R30, 0x9910, RZ ;  /* 0x000099101e237816 */ /* 0x001fca00000000ff */
[CCC-:B------:R-:W-:Y:S02]  /*1440*/  IMAD R13, R28.reuse, R12.reuse, R35.reuse ;  /* 0x0000000c1c0d7224 */ /* 0x1c0fe400078e0223 */
[----:B------:R-:W-:Y:S02]  /*1450*/  IMAD R14, R28, R12, R35 ;  /* 0x0000000c1c0e7224 */ /* 0x000fe400078e0223 */
[----:B------:R-:W-:Y:S02]  /*1460*/  IMAD.MOV R12, RZ, RZ, -R13 ;  /* 0x000000ffff0c7224 */ /* 0x000fe400078e0a0d */
[----:B------:R-:W-:-:S03]  /*1470*/  IMAD.MOV R14, RZ, RZ, -R14 ;  /* 0x000000ffff0e7224 */ /* 0x000fc600078e0a0e */
[----:B------:R-:W-:Y:S02]  /*1480*/  PRMT R12, R12, 0x7710, RZ ;  /* 0x000077100c0c7816 */ /* 0x000fe400000000ff */
[----:B------:R-:W-:Y:S02]  /*1490*/  PRMT R14, R14, 0x7710, RZ ;  /* 0x000077100e0e7816 */ /* 0x000fe400000000ff */
[----:B------:R-:W-:-:S03]  /*14a0*/  IADD3 R12, PT, PT, R27, R12, RZ ;  /* 0x0000000c1b0c7210 */ /* 0x000fc60007ffe0ff */
[----:B------:R-:W-:Y:S01]  /*14b0*/  IMAD.IADD R14, R27, 0x1, R14 ;  /* 0x000000011b0e7824 */ /* 0x000fe200078e020e */
[----:B------:R-:W-:-:S04]  /*14c0*/  LOP3.LUT R12, R12, 0x7, RZ, 0xc0, !PT ;  /* 0x000000070c0c7812 */ /* 0x000fc800078ec0ff */
[----:B------:R-:W-:Y:S01]  /*14d0*/  LOP3.LUT R14, R14, 0x7, RZ, 0xc0, !PT ;  /* 0x000000070e0e7812 */ /* 0x000fe200078ec0ff */
[----:B------:R-:W-:-:S03]  /*14e0*/  VIADD R12, R12, 0xffffffff ;  /* 0xffffffff0c0c7836 */ /* 0x000fc60000000000 */
[----:B------:R-:W-:Y:S02]  /*14f0*/  LOP3.LUT P3, RZ, R14, 0x3, RZ, 0xc0, !PT ;  /* 0x000000030eff7812 */ /* 0x000fe4000786c0ff */
[----:B------:R-:W-:-:S13]  /*1500*/  ISETP.GE.U32.AND P2, PT, R12, 0x3, PT ;  /* 0x000000030c00780c */ /* 0x000fda0003f46070 */
[----:B------:R-:W-:Y:S05]  /*1510*/  @!P2 BRA `(.L_x_45) ;  /* 0x000000000094a947 */ /* 0x000fea0003800000 */
[----:B------:R-:W0:Y:S01]  /*1520*/  LDC.64 R14, c[0x0][0x388] ;  /* 0x0000e200ff0e7b82 */ /* 0x000e220000000a00 */
[-C--:B------:R-:W-:Y:S01]  /*1530*/  IMAD R18, R29, R29.reuse, R29 ;  /* 0x0000001d1d127224 */ /* 0x080fe200078e021d */
[----:B------:R-:W-:-:S04]  /*1540*/  IADD3 R17, PT, PT, R8, R29, RZ ;  /* 0x0000001d08117210 */ /* 0x000fc80007ffe0ff */
[----:B------:R-:W-:Y:S02]  /*1550*/  LEA.HI R16, R18, R18, RZ, 0x1 ;  /* 0x0000001212107211 */ /* 0x000fe400078f08ff */
[----:B------:R-:W1:Y:S02]  /*1560*/  LDC.64 R12, c[0x0][0x380] ;  /* 0x0000e000ff0c7b82 */ /* 0x000e640000000a00 */
[----:B------:R-:W-:-:S05]  /*1570*/  LEA.HI.SX32 R25, R16, R31, 0x1f ;  /* 0x0000001f10197211 */ /* 0x000fca00078ffaff */
[----:B0-----:R-:W-:-:S06]  /*1580*/  IMAD.WIDE R24, R25, 0x8, R14 ;  /* 0x0000000819187825 */ /* 0x001fcc00078e020e */
[----:B------:R-:W2:Y:S01]  /*1590*/  LDG.E.64 R24, desc[UR14][R24.64] ;  /* 0x0000000e18187981 */ /* 0x000ea2000c1e1b00 */
[----:B-1----:R-:W-:-:S05]  /*15a0*/  IMAD.WIDE R12, R17, 0x8, R12 ;  /* 0x00000008110c7825 */ /* 0x002fca00078e020c */
[----:B------:R-:W2:Y:S01]  /*15b0*/  LDG.E.64 R16, desc[UR14][R12.64] ;  /* 0x0000000e0c107981 */ /* 0x000ea2000c1e1b00 */
[C---:B------:R-:W-:Y:S02]  /*15c0*/  VIADD R20, R29.reuse, 0x3 ;  /* 0x000000031d147836 */ /* 0x040fe40000000000 */
[----:B------:R-:W-:-:S03]  /*15d0*/  IMAD R19, R29, 0x2, R18 ;  /* 0x000000021d137824 */ /* 0x000fc600078e0212 */
[----:B------:R-:W-:Y:S01]  /*15e0*/  IADD3 R21, PT, PT, R29, R20, RZ ;  /* 0x000000141d157210 */ /* 0x000fe20007ffe0ff */
[----:B------:R-:W-:-:S04]  /*15f0*/  VIADD R19, R19, 0x2 ;  /* 0x0000000213137836 */ /* 0x000fc80000000000 */
[----:B------:R-:W-:Y:S01]  /*1600*/  IMAD.IADD R33, R20, 0x1, R21 ;  /* 0x0000000114217824 */ /* 0x000fe200078e0215 */
[----:B------:R-:W-:Y:S02]  /*1610*/  LEA.HI R20, R19, R19, RZ, 0x1 ;  /* 0x0000001313147211 */ /* 0x000fe400078f08ff */
[----:B------:R-:W-:Y:S02]  /*1620*/  LEA R21, R21, R18, 0x1 ;  /* 0x0000001215157211 */ /* 0x000fe400078e08ff */
[----:B------:R-:W-:Y:S01]  /*1630*/  LEA.HI.SX32 R37, R20, R31, 0x1f ;  /* 0x0000001f14257211 */ /* 0x000fe200078ffaff */
[----:B------:R-:W-:Y:S01]  /*1640*/  IMAD R18, R33, 0x2, R18 ;  /* 0x0000000221127824 */ /* 0x000fe200078e0212 */
[----:B------:R-:W-:Y:S01]  /*1650*/  LEA.HI R20, R21, R21, RZ, 0x1 ;  /* 0x0000001515147211 */ /* 0x000fe200078f08ff */
[----:B------:R-:W3:Y:S02]  /*1660*/  LDG.E.64 R32, desc[UR14][R12.64+0x18] ;  /* 0x0000180e0c207981 */ /* 0x000ee4000c1e1b00 */
[----:B------:R-:W-:Y:S01]  /*1670*/  IMAD.WIDE R36, R37, 0x8, R14 ;  /* 0x0000000825247825 */ /* 0x000fe200078e020e */
[----:B------:R-:W-:-:S04]  /*1680*/  LEA.HI R18, R18, R18, RZ, 0x1 ;  /* 0x0000001212127211 */ /* 0x000fc800078f08ff */
[-C--:B------:R-:W-:Y:S01]  /*1690*/  LEA.HI.SX32 R19, R18, R31.reuse, 0x1f ;  /* 0x0000001f12137211 */ /* 0x080fe200078ffaff */
[----:B--2---:R-:W-:Y:S01]  /*16a0*/  DFMA R24, R16, R24, R22 ;  /* 0x000000181018722b */ /* 0x004fe20000000016 */
[----:B------:R-:W-:Y:S01]  /*16b0*/  LEA.HI.SX32 R17, R20, R31, 0x1f ;  /* 0x0000001f14117211 */ /* 0x000fe200078ffaff */
[----:B------:R-:W2:Y:S04]  /*16c0*/  LDG.E.64 R22, desc[UR14][R12.64+0x8] ;  /* 0x0000080e0c167981 */ /* 0x000ea8000c1e1b00 */
[----:B------:R-:W2:Y:S01]  /*16d0*/  LDG.E.64 R20, desc[UR14][R36.64] ;  /* 0x0000000e24147981 */ /* 0x000ea2000c1e1b00 */
        /* <DEDUP_REMOVED lines=9> */
.L_x_45:
[----:B------:R-:W-:Y:S05]  /*1770*/  BSYNC.RECONVERGENT B2 ;  /* 0x0000000000027941 */ /* 0x000fea0003800200 */
.L_x_44:
[----:B------:R-:W-:Y:S05]  /*1780*/  @!P3 BRA `(.L_x_40) ;  /* 0x0000000000d0b947 */ /* 0x000fea0003800000 */
[C---:B------:R-:W-:Y:S01]  /*1790*/  PRMT R12, R9.reuse, 0x9910, RZ ;  /* 0x00009910090c7816 */ /* 0x040fe200000000ff */
[----:B------:R-:W-:Y:S01]  /*17a0*/  UPRMT UR5, UR18, 0x9910, URZ ;  /* 0x0000991012057896 */ /* 0x000fe200080000ff */
[----:B------:R-:W-:Y:S01]  /*17b0*/  PRMT R13, R0, 0x9910, RZ ;  /* 0x00009910000d7816 */ /* 0x000fe200000000ff */
[----:B------:R-:W0:Y:S01]  /*17c0*/  LDC.64 R24, c[0x0][0x380] ;  /* 0x0000e000ff187b82 */ /* 0x000e220000000a00 */
[----:B------:R-:W-:Y:S01]  /*17d0*/  PRMT R14, R30, 0x9910, RZ ;  /* 0x000099101e0e7816 */ /* 0x000fe200000000ff */
[----:B------:R-:W-:Y:S01]  /*17e0*/  IMAD R28, R28, R12, R35 ;  /* 0x0000000c1c1c7224 */ /* 0x000fe200078e0223 */
[----:B------:R-:W-:Y:S01]  /*17f0*/  PRMT R15, R9, 0x9910, RZ ;  /* 0x00009910090f7816 */ /* 0x000fe200000000ff */
[----:B------:R-:W-:Y:S01]  /*1800*/  IMAD R13, R13, UR5, RZ ;  /* 0x000000050d0d7c24 */ /* 0x000fe2000f8e02ff */
[----:B------:R-:W-:Y:S02]  /*1810*/  UPRMT UR5, UR17, 0x9910, URZ ;  /* 0x0000991011057896 */ /* 0x000fe400080000ff */
[----:B------:R-:W-:Y:S01]  /*1820*/  IADD3 R12, PT, PT, RZ, -R28, RZ ;  /* 0x8000001cff0c7210 */ /* 0x000fe20007ffe0ff */
[----:B------:R-:W-:Y:S01]  /*1830*/  VIADD R13, R13, UR16 ;  /* 0x000000100d0d7c36 */ /* 0x000fe20008000000 */
[----:B------:R-:W1:Y:S02]  /*1840*/  LDC.64 R16, c[0x0][0x388] ;  /* 0x0000e200ff107b82 */ /* 0x000e640000000a00 */
[----:B------:R-:W-:Y:S01]  /*1850*/  PRMT R12, R12, 0x7710, RZ ;  /* 0x000077100c0c7816 */ /* 0x000fe200000000ff */
[----:B------:R-:W-:-:S04]  /*1860*/  IMAD R14, R15, UR5, R14 ;  /* 0x000000050f0e7c24 */ /* 0x000fc8000f8e020e */
[----:B------:R-:W-:Y:S01]  /*1870*/  IMAD.IADD R12, R13, 0x1, R12 ;  /* 0x000000010d0c7824 */ /* 0x000fe200078e020c */
[----:B------:R-:W-:-:S04]  /*1880*/  IADD3 R14, PT, PT, RZ, -R14, RZ ;  /* 0x8000000eff0e7210 */ /* 0x000fc80007ffe0ff */
[----:B------:R-:W-:-:S04]  /*1890*/  LOP3.LUT R12, R12, 0x3, RZ, 0xc0, !PT ;  /* 0x000000030c0c7812 */ /* 0x000fc800078ec0ff */
[----:B------:R-:W-:Y:S02]  /*18a0*/  ISETP.NE.AND P2, PT, R12, 0x1, PT ;  /* 0x000000010c00780c */ /* 0x000fe40003f45270 */
[----:B------:R-:W-:Y:S02]  /*18b0*/  PRMT R12, R14, 0x7710, RZ ;  /* 0x000077100e0c7816 */ /* 0x000fe400000000ff */
[----:B------:R-:W2:Y:S03]  /*18c0*/  LDC.64 R14, c[0x0][0x380] ;  /* 0x0000e000ff0e7b82 */ /* 0x000ea60000000a00 */
[----:B------:R-:W-:-:S05]  /*18d0*/  IMAD.IADD R12, R13, 0x1, R12 ;  /* 0x000000010d0c7824 */ /* 0x000fca00078e020c */
[----:B------:R-:W-:Y:S01]  /*18e0*/  LOP3.LUT R12, R12, 0x1, RZ, 0xc0, !PT ;  /* 0x000000010c0c7812 */ /* 0x000fe200078ec0ff */
[CC--:B------:R-:W-:Y:S01]  /*18f0*/  @P2 IMAD R18, R29.reuse, R29.reuse, R29 ;  /* 0x0000001d1d122224 */ /* 0x0c0fe200078e021d */
[----:B------:R-:W-:Y:S01]  /*1900*/  @P2 IADD3 R19, PT, PT, R8, R29, RZ ;  /* 0x0000001d08132210 */ /* 0x000fe20007ffe0ff */
[C---:B------:R-:W-:Y:S01]  /*1910*/  @P2 VIADD R28, R29.reuse, 0x2 ;  /* 0x000000021d1c2836 */ /* 0x040fe20000000000 */
[----:B------:R-:W-:Y:S02]  /*1920*/  ISETP.NE.U32.AND P3, PT, R12, 0x1, PT ;  /* 0x000000010c00780c */ /* 0x000fe40003f65070 */
[----:B------:R-:W-:Y:S01]  /*1930*/  @P2 LEA.HI R20, R18, R18, RZ, 0x1 ;  /* 0x0000001212142211 */ /* 0x000fe200078f08ff */
[----:B------:R-:W-:Y:S01]  /*1940*/  @P2 IMAD R18, R29, 0x2, R18 ;  /* 0x000000021d122824 */ /* 0x000fe200078e0212 */
[----:B------:R-:W3:Y:S01]  /*1950*/  LDC.64 R12, c[0x0][0x388] ;  /* 0x0000e200ff0c7b82 */ /* 0x000ee20000000a00 */
[----:B------:R-:W-:Y:S01]  /*1960*/  @P2 MOV R29, R28 ;  /* 0x0000001c001d2202 */ /* 0x000fe20000000f00 */
[----:B0-----:R-:W-:Y:S01]  /*1970*/  @P2 IMAD.WIDE R24, R19, 0x8, R24 ;  /* 0x0000000813182825 */ /* 0x001fe200078e0218 */
[----:B------:R-:W-:-:S03]  /*1980*/  @P2 LEA.HI.SX32 R21, R20, R31, 0x1f ;  /* 0x0000001f14152211 */ /* 0x000fc600078ffaff */
[----:B------:R-:W-:-:S03]  /*1990*/  @P2 VIADD R18, R18, 0x2 ;  /* 0x0000000212122836 */ /* 0x000fc60000000000 */
[----:B------:R-:W-:Y:S02]  /*19a0*/  @!P3 IMAD R28, R29, R29, R29 ;  /* 0x0000001d1d1cb224 */ /* 0x000fe400078e021d */
[----:B------:R-:W-:Y:S01]  /*19b0*/  @P2 LEA.HI R20, R18, R18, RZ, 0x1 ;  /* 0x0000001212142211 */ /* 0x000fe200078f08ff */
[----:B-1----:R-:W-:-:S03]  /*19c0*/  @P2 IMAD.WIDE R18, R21, 0x8, R16 ;  /* 0x0000000815122825 */ /* 0x002fc600078e0210 */
[----:B------:R-:W-:Y:S02]  /*19d0*/  @P2 LEA.HI.SX32 R33, R20, R31, 0x1f ;  /* 0x0000001f14212211 */ /* 0x000fe400078ffaff */
[----:B------:R-:W4:Y:S01]  /*19e0*/  @P2 LDG.E.64 R20, desc[UR14][R24.64] ;  /* 0x0000000e18142981 */ /* 0x000f22000c1e1b00 */
[----:B------:R-:W-:-:S03]  /*19f0*/  @!P3 LEA.HI R28, R28, R28, RZ, 0x1 ;  /* 0x0000001c1c1cb211 */ /* 0x000fc600078f08ff */
[----:B------:R-:W4:Y:S01]  /*1a00*/  @P2 LDG.E.64 R18, desc[UR14][R18.64] ;  /* 0x0000000e12122981 */ /* 0x000f22000c1e1b00 */
[----:B------:R-:W-:Y:S01]  /*1a10*/  @P2 IMAD.WIDE R16, R33, 0x8, R16 ;  /* 0x0000000821102825 */ /* 0x000fe200078e0210 */
[----:B------:R-:W-:-:S03]  /*1a20*/  @!P3 LEA.HI.SX32 R35, R28, R31, 0x1f ;  /* 0x0000001f1c23b211 */ /* 0x000fc600078ffaff */
[----:B------:R-:W-:Y:S02]  /*1a30*/  @!P3 IMAD.IADD R33, R8, 0x1, R29 ;  /* 0x000000010821b824 */ /* 0x000fe400078e021d */
[----:B------:R-:W5:Y:S01]  /*1a40*/  @P2 LDG.E.64 R28, desc[UR14][R24.64+0x8] ;  /* 0x0000080e181c2981 */ /* 0x000f62000c1e1b00 */
[----:B---3--:R-:W-:-:S03]  /*1a50*/  @!P3 IMAD.WIDE R12, R35, 0x8, R12 ;  /* 0x00000008230cb825 */ /* 0x008fc600078e020c */
[----:B------:R-:W5:Y:S01]  /*1a60*/  @P2 LDG.E.64 R16, desc[UR14][R16.64] ;  /* 0x0000000e10102981 */ /* 0x000f62000c1e1b00 */
[----:B--2---:R-:W-:-:S03]  /*1a70*/  @!P3 IMAD.WIDE R14, R33, 0x8, R14 ;  /* 0x00000008210eb825 */ /* 0x004fc600078e020e */
[----:B------:R-:W2:Y:S04]  /*1a80*/  @!P3 LDG.E.64 R12, desc[UR14][R12.64] ;  /* 0x0000000e0c0cb981 */ /* 0x000ea8000c1e1b00 */
[----:B------:R-:W2:Y:S01]  /*1a90*/  @!P3 LDG.E.64 R14, desc[UR14][R14.64] ;  /* 0x0000000e0e0eb981 */ /* 0x000ea2000c1e1b00 */
[----:B----4-:R-:W-:-:S08]  /*1aa0*/  @P2 DFMA R18, R20, R18, R22 ;  /* 0x000000121412222b */ /* 0x010fd00000000016 */
[----:B-----5:R-:W-:-:S08]  /*1ab0*/  @P2 DFMA R22, R28, R16, R18 ;  /* 0x000000101c16222b */ /* 0x020fd00000000012 */
[----:B--2---:R-:W-:-:S11]  /*1ac0*/  @!P3 DFMA R22, R14, R12, R22 ;  /* 0x0000000c0e16b22b */ /* 0x004fd60000000016 */
.L_x_40:
[----:B------:R-:W-:Y:S05]  /*1ad0*/  BSYNC.RECONVERGENT B0 ;  /* 0x0000000000007941 */ /* 0x000fea0003800200 */
.L_x_39:
[----:B------:R-:W0:Y:S02]  /*1ae0*/  LDCU UR5, c[0x0][0x3a0] ;  /* 0x00007400ff0577ac */ /* 0x000e240008000800 */
[----:B0-----:R-:W-:-:S09]  /*1af0*/  UISETP.GE.AND UP0, UPT, UR6, UR5, UPT ;  /* 0x000000050600728c */ /* 0x001fd2000bf06270 */
[----:B------:R-:W-:Y:S05]  /*1b00*/  BRA.U UP0, `(.L_x_46) ;  /* 0x0000000d00b47547 */ /* 0x000fea000b800000 */
[----:B------:R-:W0:Y:S01]  /*1b10*/  LDCU UR5, c[0x0][0x3a0] ;  /* 0x00007400ff0577ac */ /* 0x000e220008000800 */
[----:B------:R-:W-:Y:S02]  /*1b20*/  ULOP3.LUT UR8, URZ, UR16, URZ, 0x33, !UPT ;  /* 0x00000010ff087292 */ /* 0x000fe4000f8e33ff */
[----:B------:R-:W-:Y:S02]  /*1b30*/  UIMAD UR9, UR18, UR4, URZ ;  /* 0x00000004120972a4 */ /* 0x000fe4000f8e02ff */
[----:B0-----:R-:W-:-:S03]  /*1b40*/  UIADD3 UR13, UPT, UPT, UR8, UR5, URZ ;  /* 0x00000005080d7290 */ /* 0x001fc6000fffe0ff */
[----:B------:R-:W-:Y:S01]  /*1b50*/  UMOV UR8, UR6 ;  /* 0x0000000600087c82 */ /* 0x000fe20008000000 */
[----:B------:R-:W-:-:S04]  /*1b60*/  UIADD3 UR9, UPT, UPT, UR13, -UR9, URZ ;  /* 0x800000090d097290 */ /* 0x000fc8000fffe0ff */
[----:B------:R-:W-:Y:S01]  /*1b70*/  ULOP3.LUT UP1, URZ, UR9, 0x7, URZ, 0xc0, !UPT ;  /* 0x0000000709ff7892 */ /* 0x000fe2000f82c0ff */
[----:B------:R-:W-:Y:S10]  /*1b80*/  @!P0 BRA `(.L_x_47) ;  /* 0x0000000400b48947 */ /* 0x000ff40003800000 */
[----:B------:R-:W0:Y:S01]  /*1b90*/  LDC.64 R14, c[0x0][0x380] ;  /* 0x0000e000ff0e7b82 */ /* 0x000e220000000a00 */
[----:B------:R-:W-:Y:S01]  /*1ba0*/  UMOV UR5, URZ ;  /* 0x000000ff00057c82 */ /* 0x000fe20008000000 */
[----:B------:R-:W-:-:S06]  /*1bb0*/  UMOV UR8, UR6 ;  /* 0x0000000600087c82 */ /* 0x000fcc0008000000 */
[----:B------:R-:W1:Y:S02]  /*1bc0*/  LDC.64 R12, c[0x0][0x388] ;  /* 0x0000e200ff0c7b82 */ /* 0x000e640000000a00 */
.L_x_48:
[----:B------:R-:W-:Y:S02]  /*1bd0*/  UIMAD UR9, UR8, UR8, UR8 ;  /* 0x00000008080972a4 */ /* 0x000fe4000f8e0208 */
[----:B------:R-:W-:Y:S02]  /*1be0*/  UIADD3 UR19, UPT, UPT, UR6, -0x1, URZ ;  /* 0xffffffff06137890 */ /* 0x000fe4000fffe0ff */
[----:B------:R-:W-:Y:S02]  /*1bf0*/  ULEA.HI UR10, UR9, UR9, URZ, 0x1 ;  /* 0x00000009090a7291 */ /* 0x000fe4000f8f08ff */
[----:B------:R-:W-:Y:S02]  /*1c00*/  ULEA UR11, UR8, UR9, 0x1 ;  /* 0x00000009080b7291 */ /* 0x000fe4000f8e08ff */
[----:B------:R-:W-:Y:S02]  /*1c10*/  USHF.R.S32.HI UR10, URZ, 0x1, UR10 ;  /* 0x00000001ff0a7899 */ /* 0x000fe4000801140a */
[----:B------:R-:W-:-:S02]  /*1c20*/  UIADD3 UR11, UPT, UPT, UR11, 0x2, URZ ;  /* 0x000000020b0b7890 */ /* 0x000fc4000fffe0ff */
[----:B------:R-:W-:Y:S02]  /*1c30*/  UIADD3 UR12, UPT, UPT, UR19, UR10, URZ ;  /* 0x0000000a130c7290 */ /* 0x000fe4000fffe0ff */
[----:B------:R-:W-:Y:S01]  /*1c40*/  VIADD R19, R31, UR10 ;  /* 0x0000000a1f137c36 */ /* 0x000fe20008000000 */
[----:B------:R-:W-:-:S03]  /*1c50*/  ULEA.HI UR11, UR11, UR11, URZ, 0x1 ;  /* 0x0000000b0b0b7291 */ /* 0x000fc6000f8f08ff */
[----:B------:R-:W-:Y:S01]  /*1c60*/  MOV R21, UR12 ;  /* 0x0000000c00157c02 */ /* 0x000fe20008000f00 */
[----:B-1----:R-:W-:Y:S01]  /*1c70*/  IMAD.WIDE R18, R19, 0x8, R12 ;  /* 0x0000000813127825 */ /* 0x002fe200078e020c */
[----:B------:R-:W-:-:S03]  /*1c80*/  USHF.R.S32.HI UR11, URZ, 0x1, UR11 ;  /* 0x00000001ff0b7899 */ /* 0x000fc6000801140b */
[----:B0-----:R-:W-:Y:S02]  /*1c90*/  IMAD.WIDE R20, R21, 0x8, R14 ;  /* 0x0000000815147825 */ /* 0x001fe400078e020e */
[----:B------:R-:W2:Y:S02]  /*1ca0*/  LDG.E.64 R18, desc[UR14][R18.64] ;  /* 0x0000000e12127981 */ /* 0x000ea4000c1e1b00 */
[----:B------:R-:W-:Y:S02]  /*1cb0*/  IMAD.U32 R17, RZ, RZ, UR19 ;  /* 0x00000013ff117e24 */ /* 0x000fe4000f8e00ff */
[----:B------:R-:W2:Y:S01]  /*1cc0*/  LDG.E.64 R20, desc[UR14][R20.64] ;  /* 0x0000000e14147981 */ /* 0x000ea2000c1e1b00 */
[----:B------:R-:W-:Y:S01]  /*1cd0*/  IADD3 R29, PT, PT, R31, UR11, RZ ;  /* 0x0000000b1f1d7c10 */ /* 0x000fe2000fffe0ff */
[----:B------:R-:W-:-:S04]  /*1ce0*/  VIADD R17, R17, UR11 ;  /* 0x0000000b11117c36 */ /* 0x000fc80008000000 */
[----:B------:R-:W-:-:S04]  /*1cf0*/  IMAD.WIDE R16, R17, 0x8, R14 ;  /* 0x0000000811107825 */ /* 0x000fc800078e020e */
[----:B------:R-:W-:Y:S02]  /*1d00*/  IMAD.WIDE R28, R29, 0x8, R12 ;  /* 0x000000081d1c7825 */ /* 0x000fe400078e020c */
[----:B------:R-:W3:Y:S04]  /*1d10*/  LDG.E.64 R16, desc[UR14][R16.64] ;  /* 0x0000000e10107981 */ /* 0x000ee8000c1e1b00 */
[----:B------:R-:W3:Y:S01]  /*1d20*/  LDG.E.64 R28, desc[UR14][R28.64] ;  /* 0x0000000e1c1c7981 */ /* 0x000ee2000c1e1b00 */
[----:B------:R-:W-:-:S04]  /*1d30*/  UIADD3 UR10, UPT, UPT, UR8, 0x3, URZ ;  /* 0x00000003080a7890 */ /* 0x000fc8000fffe0ff */
[----:B------:R-:W-:-:S04]  /*1d40*/  UIADD3 UR11, UPT, UPT, UR10, UR8, URZ ;  /* 0x000000080a0b7290 */ /* 0x000fc8000fffe0ff */
[----:B------:R-:W-:Y:S02]  /*1d50*/  ULEA UR12, UR11, UR9, 0x1 ;  /* 0x000000090b0c7291 */ /* 0x000fe4000f8e08ff */
[----:B------:R-:W-:Y:S02]  /*1d60*/  UIADD3 UR10, UPT, UPT, UR10, UR11, URZ ;  /* 0x0000000b0a0a7290 */ /* 0x000fe4000fffe0ff */
[----:B------:R-:W-:Y:S02]  /*1d70*/  ULEA.HI UR12, UR12, UR12, URZ, 0x1 ;  /* 0x0000000c0c0c7291 */ /* 0x000fe4000f8f08ff */
[----:B------:R-:W-:Y:S02]  /*1d80*/  ULEA UR11, UR10, UR9, 0x1 ;  /* 0x000000090a0b7291 */ /* 0x000fe4000f8e08ff */
[----:B------:R-:W-:Y:S02]  /*1d90*/  UIADD3 UR10, UPT, UPT, UR8, 0x4, UR10 ;  /* 0x00000004080a7890 */ /* 0x000fe4000fffe00a */
[----:B------:R-:W-:Y:S01]  /*1da0*/  IMAD.U32 R24, RZ, RZ, UR12 ;  /* 0x0000000cff187e24 */ /* 0x000fe2000f8e00ff */
[----:B------:R-:W-:-:S02]  /*1db0*/  ULEA.HI UR11, UR11, UR11, URZ, 0x1 ;  /* 0x0000000b0b0b7291 */ /* 0x000fc4000f8f08ff */
[----:B------:R-:W-:Y:S02]  /*1dc0*/  ULEA UR12, UR10, UR9, 0x1 ;  /* 0x000000090a0c7291 */ /* 0x000fe4000f8e08ff */
[----:B------:R-:W-:Y:S01]  /*1dd0*/  SHF.R.S32.HI R24, RZ, 0x1, R24 ;  /* 0x00000001ff187819 */ /* 0x000fe20000011418 */
[----:B------:R-:W-:Y:S02]  /*1de0*/  USHF.R.S32.HI UR11, URZ, 0x1, UR11 ;  /* 0x00000001ff0b7899 */ /* 0x000fe4000801140b */
[----:B------:R-:W-:Y:S02]  /*1df0*/  ULEA.HI UR12, UR12, UR12, URZ, 0x1 ;  /* 0x0000000c0c0c7291 */ /* 0x000fe4000f8f08ff */
[----:B------:R-:W-:Y:S02]  /*1e00*/  VIADD R25, R24, UR19 ;  /* 0x0000001318197c36 */ /* 0x000fe40008000000 */
[C---:B------:R-:W-:Y:S01]  /*1e10*/  IADD3 R33, PT, PT, R31.reuse, UR11, RZ ;  /* 0x0000000b1f217c10 */ /* 0x040fe2000fffe0ff */
[----:B------:R-:W-:Y:S01]  /*1e20*/  USHF.R.S32.HI UR12, URZ, 0x1, UR12 ;  /* 0x00000001ff0c7899 */ /* 0x000fe2000801140c */
[----:B--2---:R-:W-:Y:S01]  /*1e30*/  DFMA R18, R20, R18, R22 ;  /* 0x000000121412722b */ /* 0x004fe20000000016 */
[----:B------:R-:W-:Y:S01]  /*1e40*/  IADD3 R23, PT, PT, R31, R24, RZ ;  /* 0x000000181f177210 */ /* 0x000fe20007ffe0ff */
[----:B------:R-:W-:-:S02]  /*1e50*/  IMAD.U32 R21, RZ, RZ, UR19 ;  /* 0x00000013ff157e24 */ /* 0x000fc4000f8e00ff */
[----:B------:R-:W-:-:S04]  /*1e60*/  IMAD.WIDE R24, R25, 0x8, R14 ;  /* 0x0000000819187825 */ /* 0x000fc800078e020e */
[----:B------:R-:W-:Y:S02]  /*1e70*/  IMAD.WIDE R22, R23, 0x8, R12 ;  /* 0x0000000817167825 */ /* 0x000fe400078e020c */
[----:B------:R-:W2:Y:S02]  /*1e80*/  LDG.E.64 R24, desc[UR14][R24.64] ;  /* 0x0000000e18187981 */ /* 0x000ea4000c1e1b00 */
[----:B------:R-:W-:Y:S02]  /*1e90*/  VIADD R21, R21, UR11 ;  /* 0x0000000b15157c36 */ /* 0x000fe40008000000 */
[----:B------:R-:W2:Y:S01]  /*1ea0*/  LDG.E.64 R22, desc[UR14][R22.64] ;  /* 0x0000000e16167981 */ /* 0x000ea2000c1e1b00 */
[----:B---3--:R-:W-:Y:S01]  /*1eb0*/  DFMA R28, R16, R28, R18 ;  /* 0x0000001c101c722b */ /* 0x008fe20000000012 */
[----:B------:R-:W-:Y:S01]  /*1ec0*/  IMAD.WIDE R20, R21, 0x8, R14 ;  /* 0x0000000815147825 */ /* 0x000fe200078e020e */
[----:B------:R-:W-:-:S03]  /*1ed0*/  IADD3 R17, PT, PT, R31, UR12, RZ ;  /* 0x0000000c1f117c10 */ /* 0x000fc6000fffe0ff */
[----:B------:R-:W-:Y:S02]  /*1ee0*/  IMAD.U32 R16, RZ, RZ, UR19 ;  /* 0x00000013ff107e24 */ /* 0x000fe4000f8e00ff */
[--C-:B------:R-:W-:Y:S01]  /*1ef0*/  IMAD.WIDE R18, R33, 0x8, R12.reuse ;  /* 0x0000000821127825 */ /* 0x100fe200078e020c */
[----:B------:R-:W3:Y:S03]  /*1f00*/  LDG.E.64 R20, desc[UR14][R20.64] ;  /* 0x0000000e14147981 */ /* 0x000ee6000c1e1b00 */
[----:B------:R-:W-:Y:S02]  /*1f10*/  VIADD R33, R16, UR12 ;  /* 0x0000000c10217c36 */ /* 0x000fe40008000000 */
[----:B------:R-:W3:Y:S01]  /*1f20*/  LDG.E.64 R18, desc[UR14][R18.64] ;  /* 0x0000000e12127981 */ /* 0x000ee2000c1e1b00 */
[----:B------:R-:W-:-:S04]  /*1f30*/  IMAD.WIDE R16, R17, 0x8, R12 ;  /* 0x0000000811107825 */ /* 0x000fc800078e020c */
[----:B------:R-:W-:Y:S02]  /*1f40*/  IMAD.WIDE R32, R33, 0x8, R14 ;  /* 0x0000000821207825 */ /* 0x000fe400078e020e */
[----:B------:R-:W4:Y:S04]  /*1f50*/  LDG.E.64 R16, desc[UR14][R16.64] ;  /* 0x0000000e10107981 */ /* 0x000f28000c1e1b00 */
[----:B------:R-:W4:Y:S01]  /*1f60*/  LDG.E.64 R32, desc[UR14][R32.64] ;  /* 0x0000000e20207981 */ /* 0x000f22000c1e1b00 */
[----:B------:R-:W-:-:S04]  /*1f70*/  UIADD3 UR10, UPT, UPT, UR8, 0x5, UR10 ;  /* 0x00000005080a7890 */ /* 0x000fc8000fffe00a */
[----:B------:R-:W-:Y:S02]  /*1f80*/  ULEA UR11, UR10, UR9, 0x1 ;  /* 0x000000090a0b7291 */ /* 0x000fe4000f8e08ff */
[----:B------:R-:W-:Y:S02]  /*1f90*/  UIADD3 UR10, UPT, UPT, UR8, 0x6, UR10 ;  /* 0x00000006080a7890 */ /* 0x000fe4000fffe00a */
[----:B------:R-:W-:Y:S02]  /*1fa0*/  ULEA.HI UR11, UR11, UR11, URZ, 0x1 ;  /* 0x0000000b0b0b7291 */ /* 0x000fe4000f8f08ff */
[----:B------:R-:W-:Y:S02]  /*1fb0*/  UIADD3 UR12, UPT, UPT, UR10, UR8, URZ ;  /* 0x000000080a0c7290 */ /* 0x000fe4000fffe0ff */
[----:B------:R-:W-:Y:S02]  /*1fc0*/  ULEA UR10, UR10, UR9, 0x1 ;  /* 0x000000090a0a7291 */ /* 0x000fe4000f8e08ff */
[----:B------:R-:W-:-:S02]  /*1fd0*/  ULEA UR12, UR12, UR9, 0x1 ;  /* 0x000000090c0c7291 */ /* 0x000fc4000f8e08ff */
[----:B------:R-:W-:Y:S02]  /*1fe0*/  USHF.R.S32.HI UR11, URZ, 0x1, UR11 ;  /* 0x00000001ff0b7899 */ /* 0x000fe4000801140b */
[----:B------:R-:W-:Y:S02]  /*1ff0*/  UIADD3 UR12, UPT, UPT, UR12, 0xe, URZ ;  /* 0x0000000e0c0c7890 */ /* 0x000fe4000fffe0ff */
[----:B------:R-:W-:-:S04]  /*2000*/  ULEA.HI UR10, UR10, UR10, URZ, 0x1 ;  /* 0x0000000a0a0a7291 */ /* 0x000fc8000f8f08ff */
[----:B------:R-:W-:Y:S01]  /*2010*/  USHF.R.S32.HI UR10, URZ, 0x1, UR10 ;  /* 0x00000001ff0a7899 */ /* 0x000fe2000801140a */
[----:B--2---:R-:W-:Y:S01]  /*2020*/  DFMA R22, R24, R22, R28 ;  /* 0x000000161816722b */ /* 0x004fe2000000001c */
[----:B------:R-:W-:Y:S01]  /*2030*/  IMAD.U32 R29, RZ, RZ, UR19 ;  /* 0x00000013ff1d7e24 */ /* 0x000fe2000f8e00ff */
[----:B------:R-:W-:-:S03]  /*2040*/  IADD3 R25, PT, PT, R31, UR11, RZ ;  /* 0x0000000b1f197c10 */ /* 0x000fc6000fffe0ff */
[----:B------:R-:W-:-:S03]  /*2050*/  VIADD R29, R29, UR11 ;  /* 0x0000000b1d1d7c36 */ /* 0x000fc60008000000 */
[----:B---3--:R-:W-:Y:S01]  /*2060*/  DFMA R18, R20, R18, R22 ;  /* 0x000000121412722b */ /* 0x008fe20000000016 */
[----:B------:R-:W-:Y:S02]  /*2070*/  IMAD.U32 R21, RZ, RZ, UR19 ;  /* 0x00000013ff157e24 */ /* 0x000fe4000f8e00ff */
[----:B------:R-:W-:-:S04]  /*2080*/  IMAD.WIDE R28, R29, 0x8, R14 ;  /* 0x000000081d1c7825 */ /* 0x000fc800078e020e */
[----:B------:R-:W-:Y:S01]  /*2090*/  IMAD.WIDE R24, R25, 0x8, R12 ;  /* 0x0000000819187825 */ /* 0x000fe200078e020c */
[----:B----4-:R-:W-:Y:S01]  /*20a0*/  DFMA R32, R32, R16, R18 ;  /* 0x000000102020722b */ /* 0x010fe20000000012 */
[----:B------:R-:W-:Y:S02]  /*20b0*/  IADD3 R21, PT, PT, R21, UR10, RZ ;  /* 0x0000000a15157c10 */ /* 0x000fe4000fffe0ff */
[----:B------:R-:W-:Y:S01]  /*20c0*/  IMAD.U32 R16, RZ, RZ, UR12 ;  /* 0x0000000cff107e24 */ /* 0x000fe2000f8e00ff */
[----:B------:R-:W2:Y:S01]  /*20d0*/  LDG.E.64 R28, desc[UR14][R28.64] ;  /* 0x0000000e1c1c7981 */ /* 0x000ea2000c1e1b00 */
[----:B------:R-:W-:-:S03]  /*20e0*/  VIADD R19, R31, UR10 ;  /* 0x0000000a1f137c36 */ /* 0x000fc60008000000 */
[----:B------:R-:W-:Y:S01]  /*20f0*/  LEA.HI R16, R16, UR12, RZ, 0x1 ;  /* 0x0000000c10107c11 */ /* 0x000fe2000f8f08ff */
[----:B------:R-:W2:Y:S01]  /*2100*/  LDG.E.64 R24, desc[UR14][R24.64] ;  /* 0x0000000e18187981 */ /* 0x000ea2000c1e1b00 */
[----:B------:R-:W-:Y:S02]  /*2110*/  IMAD.WIDE R20, R21, 0x8, R14 ;  /* 0x0000000815147825 */ /* 0x000fe400078e020e */
[----:B------:R-:W-:Y:S02]  /*2120*/  SHF.R.S32.HI R16, RZ, 0x1, R16 ;  /* 0x00000001ff107819 */ /* 0x000fe40000011410 */
[----:B------:R-:W-:Y:S02]  /*2130*/  IMAD.WIDE R18, R19, 0x8, R12 ;  /* 0x0000000813127825 */ /* 0x000fe400078e020c */
[----:B------:R-:W-:Y:S01]  /*2140*/  IADD3 R17, PT, PT, R31, R16, RZ ;  /* 0x000000101f117210 */ /* 0x000fe20007ffe0ff */
[----:B------:R-:W3:Y:S01]  /*2150*/  LDG.E.64 R20, desc[UR14][R20.64] ;  /* 0x0000000e14147981 */ /* 0x000ee2000c1e1b00 */
[----:B------:R-:W-:-:S03]  /*2160*/  VIADD R35, R16, UR19 ;  /* 0x0000001310237c36 */ /* 0x000fc60008000000 */
[----:B------:R-:W3:Y:S01]  /*2170*/  LDG.E.64 R18, desc[UR14][R18.64] ;  /* 0x0000000e12127981 */ /* 0x000ee2000c1e1b00 */
[----:B------:R-:W-:-:S04]  /*2180*/  IMAD.WIDE R16, R17, 0x8, R12 ;  /* 0x0000000811107825 */ /* 0x000fc800078e020c */
[----:B------:R-:W-:Y:S02]  /*2190*/  IMAD.WIDE R34, R35, 0x8, R14 ;  /* 0x0000000823227825 */ /* 0x000fe400078e020e */
[----:B------:R-:W4:Y:S04]  /*21a0*/  LDG.E.64 R16, desc[UR14][R16.64] ;  /* 0x0000000e10107981 */ /* 0x000f28000c1e1b00 */
[----:B------:R-:W4:Y:S01]  /*21b0*/  LDG.E.64 R22, desc[UR14][R34.64] ;  /* 0x0000000e22167981 */ /* 0x000f22000c1e1b00 */
[----:B------:R-:W-:-:S04]  /*21c0*/  UIMAD UR9, UR18, UR4, URZ ;  /* 0x00000004120972a4 */ /* 0x000fc8000f8e02ff */
[----:B------:R-:W-:Y:S02]  /*21d0*/  UIADD3 UR9, UPT, UPT, UR13, -UR9, URZ ;  /* 0x800000090d097290 */ /* 0x000fe4000fffe0ff */
[----:B------:R-:W-:Y:S02]  /*21e0*/  UIADD3 UR5, UPT, UPT, UR5, 0x8, URZ ;  /* 0x0000000805057890 */ /* 0x000fe4000fffe0ff */
[----:B------:R-:W-:-:S04]  /*21f0*/  ULOP3.LUT UR9, UR9, 0xfffffff8, URZ, 0xc0, !UPT ;  /* 0xfffffff809097892 */ /* 0x000fc8000f8ec0ff */
[----:B------:R-:W-:Y:S02]  /*2200*/  UISETP.NE.AND UP0, UPT, UR5, UR9, UPT ;  /* 0x000000090500728c */ /* 0x000fe4000bf05270 */
[----:B------:R-:W-:Y:S01]  /*2210*/  UIADD3 UR8, UPT, UPT, UR8, 0x8, URZ ;  /* 0x0000000808087890 */ /* 0x000fe2000fffe0ff */
[----:B--2---:R-:W-:-:S08]  /*2220*/  DFMA R24, R28, R24, R32 ;  /* 0x000000181c18722b */ /* 0x004fd00000000020 */
[----:B---3--:R-:W-:-:S08]  /*2230*/  DFMA R24, R20, R18, R24 ;  /* 0x000000121418722b */ /* 0x008fd00000000018 */
[----:B----4-:R-:W-:Y:S01]  /*2240*/  DFMA R22, R22, R16, R24 ;  /* 0x000000101616722b */ /* 0x010fe20000000018 */
[----:B------:R-:W-:Y:S10]  /*2250*/  BRA.U UP0, `(.L_x_48) ;  /* 0xfffffff9005c7547 */ /* 0x000ff4000b83ffff */
.L_x_47:
[----:B------:R-:W-:Y:S05]  /*2260*/  BRA.U !UP1, `(.L_x_46) ;  /* 0x0000000509dc7547 */ /* 0x000fea000b800000 */
[----:B------:R-:W0:Y:S01]  /*2270*/  LDCU.U16 UR19, c[0x0][0x3a0] ;  /* 0x00007400ff1377ac */ /* 0x000e220008000400 */
[----:B------:R-:W-:Y:S01]  /*2280*/  PRMT R12, R2, 0x9910, RZ ;  /* 0x00009910020c7816 */ /* 0x000fe200000000ff */
[----:B------:R-:W-:Y:S02]  /*2290*/  UPRMT UR20, UR18, 0x9910, URZ ;  /* 0x0000991012147896 */ /* 0x000fe400080000ff */
[----:B------:R-:W-:-:S04]  /*22a0*/  ULOP3.LUT UR5, UR16, 0x7, URZ, 0x3c, !UPT ;  /* 0x0000000710057892 */ /* 0x000fc8000f8e3cff */
[----:B------:R-:W-:-:S04]  /*22b0*/  IMAD R12, R12, UR20, RZ ;  /* 0x000000140c0c7c24 */ /* 0x000fc8000f8e02ff */
[----:B------:R-:W-:Y:S01]  /*22c0*/  IMAD.MOV R12, RZ, RZ, -R12 ;  /* 0x000000ffff0c7224 */ /* 0x000fe200078e0a0c */
[----:B0-----:R-:W-:-:S04]  /*22d0*/  UIADD3 UR5, UPT, UPT, UR19, UR5, URZ ;  /* 0x0000000513057290 */ /* 0x001fc8000fffe0ff */
[----:B------:R-:W-:-:S05]  /*22e0*/  PRMT R12, R12, 0x7710, RZ ;  /* 0x000077100c0c7816 */ /* 0x000fca00000000ff */
[----:B------:R-:W-:-:S05]  /*22f0*/  VIADD R12, R12, UR5 ;  /* 0x000000050c0c7c36 */ /* 0x000fca0008000000 */
[----:B------:R-:W-:-:S04]  /*2300*/  LOP3.LUT R12, R12, 0xffff, RZ, 0xc0, !PT ;  /* 0x0000ffff0c0c7812 */ /* 0x000fc800078ec0ff */
[----:B------:R-:W-:Y:S01]  /*2310*/  LOP3.LUT P2, RZ, R12, 0x3, RZ, 0xc0, !PT ;  /* 0x000000030cff7812 */ /* 0x000fe2000784c0ff */
[----:B------:R-:W-:-:S12]  /*2320*/  @!P1 BRA `(.L_x_49) ;  /* 0x0000000000d09947 */ /* 0x000fd80003800000 */
[----:B------:R-:W0:Y:S01]  /*2330*/  LDC.64 R14, c[0x0][0x388] ;  /* 0x0000e200ff0e7b82 */ /* 0x000e220000000a00 */
[----:B------:R-:W-:Y:S02]  /*2340*/  UIMAD UR5, UR8, UR8, UR8 ;  /* 0x00000008080572a4 */ /* 0x000fe4000f8e0208 */
[----:B------:R-:W-:Y:S02]  /*2350*/  UIADD3 UR11, UPT, UPT, UR8, 0x3, URZ ;  /* 0x00000003080b7890 */ /* 0x000fe4000fffe0ff */
[----:B------:R-:W-:Y:S02]  /*2360*/  ULEA.HI UR9, UR5, UR5, URZ, 0x1 ;  /* 0x0000000505097291 */ /* 0x000fe4000f8f08ff */
[----:B------:R-:W-:Y:S01]  /*2370*/  ULEA UR10, UR8, UR5, 0x1 ;  /* 0x00000005080a7291 */ /* 0x000fe2000f8e08ff */
[----:B------:R-:W1:Y:S01]  /*2380*/  LDC.64 R12, c[0x0][0x380] ;  /* 0x0000e000ff0c7b82 */ /* 0x000e620000000a00 */
[----:B------:R-:W-:Y:S02]  /*2390*/  UIADD3 UR12, UPT, UPT, UR8, UR11, URZ ;  /* 0x0000000b080c7290 */ /* 0x000fe4000fffe0ff */
[----:B------:R-:W-:-:S02]  /*23a0*/  UIADD3 UR21, UPT, UPT, UR6, -0x1, URZ ;  /* 0xffffffff06157890 */ /* 0x000fc4000fffe0ff */
[----:B------:R-:W-:Y:S02]  /*23b0*/  USHF.R.S32.HI UR9, URZ, 0x1, UR9 ;  /* 0x00000001ff097899 */ /* 0x000fe40008011409 */
[----:B------:R-:W-:Y:S02]  /*23c0*/  UIADD3 UR10, UPT, UPT, UR10, 0x2, URZ ;  /* 0x000000020a0a7890 */ /* 0x000fe4000fffe0ff */
[----:B------:R-:W-:Y:S01]  /*23d0*/  ULEA UR13, UR12, UR5, 0x1 ;  /* 0x000000050c0d7291 */ /* 0x000fe2000f8e08ff */
[----:B------:R-:W-:Y:S01]  /*23e0*/  IMAD.U32 R25, RZ, RZ, UR21 ;  /* 0x00000015ff197e24 */ /* 0x000fe2000f8e00ff */
[----:B------:R-:W-:Y:S01]  /*23f0*/  UIADD3 UR11, UPT, UPT, UR11, UR12, URZ ;  /* 0x0000000c0b0b7290 */ /* 0x000fe2000fffe0ff */
[----:B------:R-:W-:Y:S01]  /*2400*/  IADD3 R29, PT, PT, R31, UR9, RZ ;  /* 0x000000091f1d7c10 */ /* 0x000fe2000fffe0ff */
[----:B------:R-:W-:Y:S02]  /*2410*/  UIADD3 UR12, UPT, UPT, UR21, UR9, URZ ;  /* 0x00000009150c7290 */ /* 0x000fe4000fffe0ff */
[----:B------:R-:W-:-:S02]  /*2420*/  ULEA.HI UR10, UR10, UR10, URZ, 0x1 ;  /* 0x0000000a0a0a7291 */ /* 0x000fc4000f8f08ff */
[----:B------:R-:W-:Y:S01]  /*2430*/  ULEA UR11, UR11, UR5, 0x1 ;  /* 0x000000050b0b7291 */ /* 0x000fe2000f8e08ff */
[----:B0-----:R-:W-:Y:S01]  /*2440*/  IMAD.WIDE R28, R29, 0x8, R14 ;  /* 0x000000081d1c7825 */ /* 0x001fe200078e020e */
[----:B------:R-:W-:Y:S02]  /*2450*/  ULEA.HI UR13, UR13, UR13, URZ, 0x1 ;  /* 0x0000000d0d0d7291 */ /* 0x000fe4000f8f08ff */
[----:B------:R-:W-:Y:S01]  /*2460*/  USHF.R.S32.HI UR10, URZ, 0x1, UR10 ;  /* 0x00000001ff0a7899 */ /* 0x000fe2000801140a */
[----:B------:R-:W-:Y:S02]  /*2470*/  IMAD.U32 R33, RZ, RZ, UR12 ;  /* 0x0000000cff217e24 */ /* 0x000fe4000f8e00ff */
[----:B------:R-:W-:Y:S01]  /*2480*/  IMAD.U32 R30, RZ, RZ, UR11 ;  /* 0x0000000bff1e7e24 */ /* 0x000fe2000f8e00ff */
[----:B------:R-:W-:Y:S01]  /*2490*/  MOV R16, UR13 ;  /* 0x0000000d00107c02 */ /* 0x000fe20008000f00 */
[----:B-1----:R-:W-:Y:S01]  /*24a0*/  IMAD.WIDE R32, R33, 0x8, R12 ;  /* 0x0000000821207825 */ /* 0x002fe200078e020c */
[----:B------:R-:W-:Y:S01]  /*24b0*/  IADD3 R25, PT, PT, R25, UR10, RZ ;  /* 0x0000000a19197c10 */ /* 0x000fe2000fffe0ff */
[----:B------:R-:W2:Y:S01]  /*24c0*/  LDG.E.64 R28, desc[UR14][R28.64] ;  /* 0x0000000e1c1c7981 */ /* 0x000ea2000c1e1b00 */
[----:B------:R-:W-:Y:S01]  /*24d0*/  LEA.HI R30, R30, UR11, RZ, 0x1 ;  /* 0x0000000b1e1e7c11 */ /* 0x000fe2000f8f08ff */
[----:B------:R-:W-:Y:S01]  /*24e0*/  VIADD R21, R31, UR10 ;  /* 0x0000000a1f157c36 */ /* 0x000fe20008000000 */
[----:B------:R-:W-:Y:S01]  /*24f0*/  SHF.R.S32.HI R16, RZ, 0x1, R16 ;  /* 0x00000001ff107819 */ /* 0x000fe20000011410 */
[----:B------:R-:W2:Y:S01]  /*2500*/  LDG.E.64 R32, desc[UR14][R32.64] ;  /* 0x0000000e20207981 */ /* 0x000ea2000c1e1b00 */
[----:B------:R-:W-:Y:S01]  /*2510*/  IMAD.WIDE R24, R25, 0x8, R12 ;  /* 0x0000000819187825 */ /* 0x000fe200078e020c */
[----:B------:R-:W-:-:S03]  /*2520*/  SHF.R.S32.HI R30, RZ, 0x1, R30 ;  /* 0x00000001ff1e7819 */ /* 0x000fc6000001141e */
[----:B------:R-:W-:Y:S01]  /*2530*/  IMAD.WIDE R20, R21, 0x8, R14 ;  /* 0x0000000815147825 */ /* 0x000fe200078e020e */
[----:B------:R-:W-:Y:S01]  /*2540*/  IADD3 R19, PT, PT, R16, UR21, RZ ;  /* 0x0000001510137c10 */ /* 0x000fe2000fffe0ff */
[----:B------:R-:W3:Y:S01]  /*2550*/  LDG.E.64 R24, desc[UR14][R24.64] ;  /* 0x0000000e18187981 */ /* 0x000ee2000c1e1b00 */
[----:B------:R-:W-:Y:S01]  /*2560*/  IADD3 R17, PT, PT, R31, R16, RZ ;  /* 0x000000101f117210 */ /* 0x000fe20007ffe0ff */
[----:B------:R-:W-:Y:S02]  /*2570*/  VIADD R35, R30, UR21 ;  /* 0x000000151e237c36 */ /* 0x000fe40008000000 */
[----:B------:R-:W3:Y:S01]  /*2580*/  LDG.E.64 R20, desc[UR14][R20.64] ;  /* 0x0000000e14147981 */ /* 0x000ee2000c1e1b00 */
[----:B------:R-:W-:-:S04]  /*2590*/  IMAD.WIDE R18, R19, 0x8, R12 ;  /* 0x0000000813127825 */ /* 0x000fc800078e020c */
[----:B------:R-:W-:Y:S02]  /*25a0*/  IMAD.WIDE R16, R17, 0x8, R14 ;  /* 0x0000000811107825 */ /* 0x000fe400078e020e */
[----:B------:R-:W4:Y:S02]  /*25b0*/  LDG.E.64 R18, desc[UR14][R18.64] ;  /* 0x0000000e12127981 */ /* 0x000f24000c1e1b00 */
[----:B------:R-:W-:Y:S02]  /*25c0*/  IMAD.WIDE R12, R35, 0x8, R12 ;  /* 0x00000008230c7825 */ /* 0x000fe400078e020c */
[----:B------:R-:W4:Y:S02]  /*25d0*/  LDG.E.64 R16, desc[UR14][R16.64] ;  /* 0x0000000e10107981 */ /* 0x000f24000c1e1b00 */
[----:B------:R-:W-:Y:S02]  /*25e0*/  IMAD.IADD R35, R31, 0x1, R30 ;  /* 0x000000011f237824 */ /* 0x000fe400078e021e */
[----:B------:R-:W5:Y:S02]  /*25f0*/  LDG.E.64 R12, desc[UR14][R12.64] ;  /* 0x0000000e0c0c7981 */ /* 0x000f64000c1e1b00 */
[----:B------:R-:W-:-:S06]  /*2600*/  IMAD.WIDE R14, R35, 0x8, R14 ;  /* 0x00000008230e7825 */ /* 0x000fcc00078e020e */
[----:B------:R-:W5:Y:S01]  /*2610*/  LDG.E.64 R14, desc[UR14][R14.64] ;  /* 0x0000000e0e0e7981 */ /* 0x000f62000c1e1b00 */
[----:B------:R-:W-:Y:S01]  /*2620*/  UIADD3 UR8, UPT, UPT, UR8, 0x4, URZ ;  /* 0x0000000408087890 */ /* 0x000fe2000fffe0ff */
[----:B--2---:R-:W-:-:S08]  /*2630*/  DFMA R28, R32, R28, R22 ;  /* 0x0000001c201c722b */ /* 0x004fd00000000016 */
[----:B---3--:R-:W-:-:S08]  /*2640*/  DFMA R20, R24, R20, R28 ;  /* 0x000000141814722b */ /* 0x008fd0000000001c */
[----:B----4-:R-:W-:-:S08]  /*2650*/  DFMA R20, R18, R16, R20 ;  /* 0x000000101214722b */ /* 0x010fd00000000014 */
[----:B-----5:R-:W-:-:S11]  /*2660*/  DFMA R22, R12, R14, R20 ;  /* 0x0000000e0c16722b */ /* 0x020fd60000000014 */
.L_x_49:
[----:B------:R-:W-:Y:S05]  /*2670*/  @!P2 BRA `(.L_x_46) ;  /* 0x0000000000d8a947 */ /* 0x000fea0003800000 */
[----:B------:R-:W-:Y:S01]  /*2680*/  PRMT R12, R0, 0x9910, RZ ;  /* 0x00009910000c7816 */ /* 0x000fe200000000ff */
[----:B------:R-:W-:-:S04]  /*2690*/  ULOP3.LUT UR5, UR16, 0x3, URZ, 0x3c, !UPT ;  /* 0x0000000310057892 */ /* 0x000fc8000f8e3cff */
[----:B------:R-:W-:Y:S01]  /*26a0*/  IMAD R12, R12, UR20, RZ ;  /* 0x000000140c0c7c24 */ /* 0x000fe2000f8e02ff */
[----:B------:R-:W-:-:S04]  /*26b0*/  UIADD3 UR5, UPT, UPT, UR19, UR5, URZ ;  /* 0x0000000513057290 */ /* 0x000fc8000fffe0ff */
        /* <DEDUP_REMOVED lines=8> */
[----:B------:R-:W0:Y:S01]  /*2740*/  LDC.64 R16, c[0x0][0x388] ;  /* 0x0000e200ff107b82 */ /* 0x000e220000000a00 */
[----:B------:R-:W-:Y:S02]  /*2750*/  UIMAD UR5, UR8, UR8, UR8 ;  /* 0x00000008080572a4 */ /* 0x000fe4000f8e0208 */
[----:B------:R-:W-:Y:S02]  /*2760*/  UIADD3 UR11, UPT, UPT, UR6, -0x1, URZ ;  /* 0xffffffff060b7890 */ /* 0x000fe4000fffe0ff */
[----:B------:R-:W-:Y:S02]  /*2770*/  ULEA.HI UR9, UR5, UR5, URZ, 0x1 ;  /* 0x0000000505097291 */ /* 0x000fe4000f8f08ff */
[----:B------:R-:W-:Y:S01]  /*2780*/  ULEA UR5, UR8, UR5, 0x1 ;  /* 0x0000000508057291 */ /* 0x000fe2000f8e08ff */
[----:B------:R-:W1:Y:S01]  /*2790*/  LDC.64 R14, c[0x0][0x380] ;  /* 0x0000e000ff0e7b82 */ /* 0x000e620000000a00 */
[----:B------:R-:W-:Y:S01]  /*27a0*/  USHF.R.S32.HI UR9, URZ, 0x1, UR9 ;  /* 0x00000001ff097899 */ /* 0x000fe20008011409 */
[----:B------:R-:W-:Y:S01]  /*27b0*/  MOV R21, UR11 ;  /* 0x0000000b00157c02 */ /* 0x000fe20008000f00 */
[----:B------:R-:W-:-:S02]  /*27c0*/  UIADD3 UR5, UPT, UPT, UR5, 0x2, URZ ;  /* 0x0000000205057890 */ /* 0x000fc4000fffe0ff */
[----:B------:R-:W-:Y:S02]  /*27d0*/  UIADD3 UR10, UPT, UPT, UR11, UR9, URZ ;  /* 0x000000090b0a7290 */ /* 0x000fe4000fffe0ff */
[----:B------:R-:W-:Y:S01]  /*27e0*/  ULEA.HI UR5, UR5, UR5, URZ, 0x1 ;  /* 0x0000000505057291 */ /* 0x000fe2000f8f08ff */
[----:B------:R-:W-:-:S03]  /*27f0*/  IADD3 R13, PT, PT, R31, UR9, RZ ;  /* 0x000000091f0d7c10 */ /* 0x000fc6000fffe0ff */
[----:B------:R-:W-:Y:S01]  /*2800*/  IMAD.U32 R19, RZ, RZ, UR10 ;  /* 0x0000000aff137e24 */ /* 0x000fe2000f8e00ff */
[----:B------:R-:W-:Y:S01]  /*2810*/  USHF.R.S32.HI UR5, URZ, 0x1, UR5 ;  /* 0x00000001ff057899 */ /* 0x000fe20008011405 */
[----:B0-----:R-:W-:-:S05]  /*2820*/  IMAD.WIDE R12, R13, 0x8, R16 ;  /* 0x000000080d0c7825 */ /* 0x001fca00078e0210 */
[----:B------:R-:W-:Y:S01]  /*2830*/  IADD3 R25, PT, PT, R31, UR5, RZ ;  /* 0x000000051f197c10 */ /* 0x000fe2000fffe0ff */
[----:B------:R-:W-:Y:S01]  /*2840*/  VIADD R21, R21, UR5 ;  /* 0x0000000515157c36 */ /* 0x000fe20008000000 */
        /* <DEDUP_REMOVED lines=10> */
.L_x_50:
[----:B------:R-:W-:Y:S05]  /*28f0*/  @P3 BRA `(.L_x_46) ;  /* 0x0000000000383947 */ /* 0x000fea0003800000 */
[----:B------:R-:W0:Y:S01]  /*2900*/  LDC.64 R14, c[0x0][0x388] ;  /* 0x0000e200ff0e7b82 */ /* 0x000e220000000a00 */
[----:B------:R-:W-:Y:S02]  /*2910*/  UIMAD UR5, UR8, UR8, UR8 ;  /* 0x00000008080572a4 */ /* 0x000fe4000f8e0208 */
[----:B------:R-:W-:Y:S02]  /*2920*/  UIADD3 UR8, UPT, UPT, UR6, -0x1, URZ ;  /* 0xffffffff06087890 */ /* 0x000fe4000fffe0ff */
[----:B------:R-:W-:-:S03]  /*2930*/  ULEA.HI UR5, UR5, UR5, URZ, 0x1 ;  /* 0x0000000505057291 */ /* 0x000fc6000f8f08ff */
[----:B------:R-:W1:Y:S01]  /*2940*/  LDC.64 R12, c[0x0][0x380] ;  /* 0x0000e000ff0c7b82 */ /* 0x000e620000000a00 */
[----:B------:R-:W-:-:S04]  /*2950*/  USHF.R.S32.HI UR5, URZ, 0x1, UR5 ;  /* 0x00000001ff057899 */ /* 0x000fc80008011405 */
[----:B------:R-:W-:Y:S02]  /*2960*/  UIADD3 UR8, UPT, UPT, UR8, UR5, URZ ;  /* 0x0000000508087290 */ /* 0x000fe4000fffe0ff */
[----:B------:R-:W-:-:S04]  /*2970*/  VIADD R17, R31, UR5 ;  /* 0x000000051f117c36 */ /* 0x000fc80008000000 */
[----:B------:R-:W-:Y:S01]  /*2980*/  MOV R19, UR8 ;  /* 0x0000000800137c02 */ /* 0x000fe20008000f00 */
[----:B0-----:R-:W-:-:S06]  /*2990*/  IMAD.WIDE R14, R17, 0x8, R14 ;  /* 0x00000008110e7825 */ /* 0x001fcc00078e020e */
[----:B------:R-:W2:Y:S01]  /*29a0*/  LDG.E.64 R14, desc[UR14][R14.64] ;  /* 0x0000000e0e0e7981 */ /* 0x000ea2000c1e1b00 */
[----:B-1----:R-:W-:-:S06]  /*29b0*/  IMAD.WIDE R12, R19, 0x8, R12 ;  /* 0x00000008130c7825 */ /* 0x002fcc00078e020c */
[----:B------:R-:W2:Y:S02]  /*29c0*/  LDG.E.64 R12, desc[UR14][R12.64] ;  /* 0x0000000e0c0c7981 */ /* 0x000ea4000c1e1b00 */
[----:B--2---:R-:W-:-:S11]  /*29d0*/  DFMA R22, R12, R14, R22 ;  /* 0x0000000e0c16722b */ /* 0x004fd60000000016 */
.L_x_46:
[----:B------:R-:W0:Y:S01]  /*29e0*/  LDC.64 R12, c[0x0][0x390] ;  /* 0x0000e400ff0c7b82 */ /* 0x000e220000000a00 */
[----:B------:R-:W-:-:S07]  /*29f0*/  IMAD.IADD R31, R8, 0x1, R31 ;  /* 0x00000001081f7824 */ /* 0x000fce00078e021f */
[----:B------:R-:W1:Y:S01]  /*2a00*/  LDC.64 R16, c[0x0][0x398] ;  /* 0x0000e600ff107b82 */ /* 0x000e620000000a00 */
[----:B0-----:R-:W-:-:S05]  /*2a10*/  IMAD.WIDE R12, R31, 0x8, R12 ;  /* 0x000000081f0c7825 */ /* 0x001fca00078e020c */
[----:B------:R-:W1:Y:S01]  /*2a20*/  LDG.E.64 R14, desc[UR14][R12.64] ;  /* 0x0000000e0c0e7981 */ /* 0x000e62000c1e1b00 */
[----:B------:R-:W-:Y:S01]  /*2a30*/  IADD3 R6, PT, PT, R6, UR17, RZ ;  /* 0x0000001106067c10 */ /* 0x000fe2000fffe0ff */
[----:B------:R-:W-:Y:S01]  /*2a40*/  VIADD R11, R11, 0x1 ;  /* 0x000000010b0b7836 */ /* 0x000fe20000000000 */
[----:B------:R-:W-:Y:S01]  /*2a50*/  IADD3 R10, PT, PT, R10, 0x1, RZ ;  /* 0x000000010a0a7810 */ /* 0x000fe20007ffe0ff */
[----:B------:R-:W-:Y:S01]  /*2a60*/  VIADD R9, R9, 0x1 ;  /* 0x0000000109097836 */ /* 0x000fe20000000000 */
[----:B------:R-:W-:Y:S02]  /*2a70*/  ISETP.GT.AND P2, PT, R6, UR6, PT ;  /* 0x0000000606007c0c */ /* 0x000fe4000bf44270 */
[----:B------:R-:W-:Y:S01]  /*2a80*/  IADD3 R7, PT, PT, R7, 0x1, RZ ;  /* 0x0000000107077810 */ /* 0x000fe20007ffe0ff */
[----:B-1----:R-:W-:-:S07]  /*2a90*/  DFMA R14, R14, R16, R22 ;  /* 0x000000100e0e722b */ /* 0x002fce0000000016 */
[----:B------:R0:W-:Y:S03]  /*2aa0*/  STG.E.64 desc[UR14][R12.64], R14 ;  /* 0x0000000e0c007986 */ /* 0x0001e6000c101b0e */
[----:B------:R-:W-:Y:S05]  /*2ab0*/  @!P2 BRA `(.L_x_51) ;  /* 0xffffffd80018a947 */ /* 0x000fea000383ffff */
.L_x_28:
[----:B------:R-:W-:Y:S05]  /*2ac0*/  BSYNC.RECONVERGENT B1 ;  /* 0x0000000000017941 */ /* 0x000fea0003800200 */
.L_x_27:
[----:B------:R-:W1:Y:S01]  /*2ad0*/  LDCU UR5, c[0x0][0x3a0] ;  /* 0x00007400ff0577ac */ /* 0x000e620008000800 */
[----:B------:R-:W-:Y:S01]  /*2ae0*/  VIADD R2, R2, 0x1 ;  /* 0x0000000102027836 */ /* 0x000fe20000000000 */
[----:B------:R-:W-:Y:S01]  /*2af0*/  IADD3 R0, PT, PT, R0, 0x1, RZ ;  /* 0x0000000100007810 */ /* 0x000fe20007ffe0ff */
[----:B------:R-:W-:Y:S02]  /*2b00*/  UIADD3 UR6, UPT, UPT, UR18, UR6, URZ ;  /* 0x0000000612067290 */ /* 0x000fe4000fffe0ff */
[----:B------:R-:W-:Y:S02]  /*2b10*/  UIADD3 UR4, UPT, UPT, UR4, 0x1, URZ ;  /* 0x0000000104047890 */ /* 0x000fe4000fffe0ff */
[----:B-1----:R-:W-:-:S09]  /*2b20*/  UISETP.GT.AND UP0, UPT, UR6, UR5, UPT ;  /* 0x000000050600728c */ /* 0x002fd2000bf04270 */
[----:B------:R-:W-:Y:S05]  /*2b30*/  BRA.U !UP0, `(.L_x_52) ;  /* 0xffffffd5086c7547 */ /* 0x000fea000b83ffff */
[----:B------:R-:W-:Y:S05]  /*2b40*/  EXIT ;  /* 0x000000000000794d */ /* 0x000fea0003800000 */
.L_x_53:
        /* <DEDUP_REMOVED lines=11> */
.L_x_88:


//--------------------- .text._Z7mamultcPdS_S_diiPi --------------------------
	.section	.text._Z7mamultcPdS_S_diiPi,"ax",@progbits
	.align	128
        .global         _Z7mamultcPdS_S_diiPi
        .type           _Z7mamultcPdS_S_diiPi,@function
        .size           _Z7mamultcPdS_S_diiPi,(.L_x_86 - _Z7mamultcPdS_S_diiPi)
        .other          _Z7mamultcPdS_S_diiPi,@"STO_CUDA_ENTRY STV_DEFAULT"
_Z7mamultcPdS_S_diiPi:
.text._Z7mamultcPdS_S_diiPi:
[----:B------:R-:W-:Y:S08]  /*0000*/  LDC R1, c[0x0][0x37c] ;  /* 0x0000df00ff017b82 */ /* 0x000ff00000000800 */
[----:B------:R-:W0:Y:S01]  /*0010*/  S2UR UR4, SR_CTAID.X ;  /* 0x00000000000479c3 */ /* 0x000e220000002500 */
[----:B------:R-:W1:Y:S01]  /*0020*/  S2R R0, SR_TID.X ;  /* 0x0000000000007919 */ /* 0x000e620000002100 */
[----:B------:R-:W0:Y:S01]  /*0030*/  LDCU UR5, c[0x0][0x360] ;  /* 0x00006c00ff0577ac */ /* 0x000e220008000800 */
[----:B------:R-:W2:Y:S01]  /*0040*/  LDCU UR7, c[0x0][0x3a4] ;  /* 0x00007480ff0777ac */ /* 0x000ea20008000800 */
[----:B------:R-:W3:Y:S01]  /*0050*/  LDCU UR6, c[0x0][0x370] ;  /* 0x00006e00ff0677ac */ /* 0x000ee20008000800 */
[----:B0-----:R-:W-:-:S02]  /*0060*/  UIMAD UR4, UR4, UR5, URZ ;  /* 0x00000005040472a4 */ /* 0x001fc4000f8e02ff */
[----:B---3--:R-:W-:-:S04]  /*0070*/  UIMAD UR5, UR5, UR6, URZ ;  /* 0x00000006050572a4 */ /* 0x008fc8000f8e02ff */
[----:B------:R-:W-:-:S04]  /*0080*/  MOV R3, UR4 ;  /* 0x0000000400037c02 */ /* 0x000fc80008000f00 */
[----:B-1----:R-:W-:-:S04]  /*0090*/  IADD3 R2, PT, PT, R0, 0x1, R3 ;  /* 0x0000000100027810 */ /* 0x002fc80007ffe003 */
[----:B--2---:R-:W-:-:S13]  /*00a0*/  ISETP.GT.AND P0, PT, R2, UR7, PT ;  /* 0x0000000702007c0c */ /* 0x004fda000bf04270 */
[----:B------:R-:W-:Y:S05]  /*00b0*/  @P0 EXIT ;  /* 0x000000000000094d */ /* 0x000fea0003800000 */
[----:B------:R-:W-:Y:S01]  /*00c0*/  IMAD.MOV.U32 R3, RZ, RZ, RZ ;  /* 0x000000ffff037224 */ /* 0x000fe200078e00ff */
[----:B------:R-:W0:Y:S06]  /*00d0*/  LDCU.64 UR8, c[0x0][0x358] ;  /* 0x00006b00ff0877ac */ /* 0x000e2c0008000a00 */
.L_x_80:
[----:B-1----:R-:W1:Y:S02]  /*00e0*/  LDC.64 R10, c[0x0][0x390] ;  /* 0x0000e400ff0a7b82 */ /* 0x002e640000000a00 */
[----:B-1----:R-:W-:-:S05]  /*00f0*/  IMAD.WIDE R10, R2, 0x8, R10 ;  /* 0x00000008020a7825 */ /* 0x002fca00078e020a */
[----:B0-----:R0:W5:Y:S01]  /*0100*/  LDG.E.64 R12, desc[UR8][R10.64+-0x8] ;  /* 0xfffff8080a0c7981 */ /* 0x001162000c1e1b00 */
[----:B------:R-:W-:Y:S01]  /*0110*/  SHF.L.U32 R16, R2, 0x1, RZ ;  /* 0x0000000102107819 */ /* 0x000fe200000006ff */
[----:B------:R-:W-:Y:S01]  /*0120*/  IMAD.MOV.U32 R9, RZ, RZ, 0x3fd80000 ;  /* 0x3fd80000ff097424 */ /* 0x000fe200078e00ff */
[----:B------:R-:W-:Y:S01]  /*0130*/  MOV R8, 0x0 ;  /* 0x0000000000087802 */ /* 0x000fe20000000f00 */
[----:B------:R-:W-:Y:S01]  /*0140*/  BSSY.RECONVERGENT B0, `(.L_x_54) ;  /* 0x0000016000007945 */ /* 0x000fe20003800200 */
[----:B------:R-:W1:Y:S02]  /*0150*/  I2F.F64 R14, R16 ;  /* 0x00000010000e7312 */ /* 0x000e640000201c00 */
[----:B-1----:R-:W-:-:S06]  /*0160*/  DADD R14, R14, 0.25 ;  /* 0x3fd000000e0e7429 */ /* 0x002fcc0000000000 */
[----:B------:R-:W1:Y:S04]  /*0170*/  MUFU.RSQ64H R7, R15 ;  /* 0x0000000f00077308 */ /* 0x000e680000001c00 */
[----:B------:R-:W-:-:S05]  /*0180*/  VIADD R6, R15, 0xfcb00000 ;  /* 0xfcb000000f067836 */ /* 0x000fca0000000000 */
[----:B------:R-:W-:Y:S01]  /*0190*/  ISETP.GE.U32.AND P0, PT, R6, 0x7ca00000, PT ;  /* 0x7ca000000600780c */ /* 0x000fe20003f06070 */
[----:B-1----:R-:W-:-:S08]  /*01a0*/  DMUL R4, R6, R6 ;  /* 0x0000000606047228 */ /* 0x002fd00000000000 */
[----:B------:R-:W-:-:S08]  /*01b0*/  DFMA R4, R14, -R4, 1 ;  /* 0x3ff000000e04742b */ /* 0x000fd00000000804 */
[----:B------:R-:W-:Y:S02]  /*01c0*/  DFMA R8, R4, R8, 0.5 ;  /* 0x3fe000000408742b */ /* 0x000fe40000000008 */
[----:B------:R-:W-:-:S08]  /*01d0*/  DMUL R4, R6, R4 ;  /* 0x0000000406047228 */ /* 0x000fd00000000000 */
[----:B------:R-:W-:Y:S01]  /*01e0*/  DFMA R18, R8, R4, R6 ;  /* 0x000000040812722b */ /* 0x000fe20000000006 */
[----:B------:R-:W-:-:S07]  /*01f0*/  IMAD R9, R3, UR5, R0 ;  /* 0x0000000503097c24 */ /* 0x000fce000f8e0200 */
[----:B------:R-:W-:Y:S02]  /*0200*/  DMUL R20, R14, R18 ;  /* 0x000000120e147228 */ /* 0x000fe40000000000 */
[----:B------:R-:W-:Y:S01]  /*0210*/  IADD3 R17, PT, PT, R19, -0x100000, RZ ;  /* 0xfff0000013117810 */ /* 0x000fe20007ffe0ff */
[----:B------:R-:W-:-:S05]  /*0220*/  IMAD.MOV.U32 R16, RZ, RZ, R18 ;  /* 0x000000ffff107224 */ /* 0x000fca00078e0012 */
[----:B------:R-:W-:-:S08]  /*0230*/  DFMA R22, R20, -R20, R14 ;  /* 0x800000141416722b */ /* 0x000fd0000000000e */
[----:B------:R-:W-:Y:S01]  /*0240*/  DFMA R4, R22, R16, R20 ;  /* 0x000000101604722b */ /* 0x000fe20000000014 */
[----:B0-----:R-:W-:Y:S10]  /*0250*/  @!P0 BRA `(.L_x_55) ;  /* 0x0000000000108947 */ /* 0x001ff40003800000 */
[----:B------:R-:W-:-:S07]  /*0260*/  MOV R4, 0x280 ;  /* 0x0000028000047802 */ /* 0x000fce0000000f00 */
[----:B-----5:R-:W-:Y:S05]  /*0270*/  CALL.REL.NOINC `($__internal_0_$__cuda_sm20_dsqrt_rn_f64_mediumpath_v1) ;  /* 0x00000020001c7944 */ /* 0x020fea0003c00000 */
[----:B------:R-:W-:Y:S01]  /*0280*/  MOV R4, R6 ;  /* 0x0000000600047202 */ /* 0x000fe20000000f00 */
[----:B------:R-:W-:-:S07]  /*0290*/  IMAD.MOV.U32 R5, RZ, RZ, R7 ;  /* 0x000000ffff057224 */ /* 0x000fce00078e0007 */
.L_x_55:
[----:B------:R-:W-:Y:S05]  /*02a0*/  BSYNC.RECONVERGENT B0 ;  /* 0x0000000000007941 */ /* 0x000fea0003800200 */
.L_x_54:
[----:B------:R-:W-:Y:S01]  /*02b0*/  UMOV UR6, 0xb22d0e56 ;  /* 0xb22d0e5600067882 */ /* 0x000fe20000000000 */
[----:B------:R-:W-:Y:S01]  /*02c0*/  UMOV UR7, 0x3fdfef9d ;  /* 0x3fdfef9d00077882 */ /* 0x000fe20000000000 */
[----:B------:R-:W0:Y:S01]  /*02d0*/  LDC.64 R14, c[0x0][0x3a8] ;  /* 0x0000ea00ff0e7b82 */ /* 0x000e220000000a00 */
[----:B------:R-:W-:-:S06]  /*02e0*/  DADD R16, R4, UR6 ;  /* 0x0000000604107e29 */ /* 0x000fcc0008000000 */
[----:B------:R-:W1:Y:S02]  /*02f0*/  F2I.F64.TRUNC R4, R16 ;  /* 0x0000001000047311 */ /* 0x000e64000030d100 */
[----:B-1----:R-:W-:-:S05]  /*0300*/  IMAD R5, R4, R4, R4 ;  /* 0x0000000404057224 */ /* 0x002fca00078e0204 */
[----:B------:R-:W-:-:S04]  /*0310*/  LEA.HI R5, R5, R5, RZ, 0x1 ;  /* 0x0000000505057211 */ /* 0x000fc800078f08ff */
[----:B------:R-:W-:-:S04]  /*0320*/  SHF.R.S32.HI R21, RZ, 0x1, R5 ;  /* 0x00000001ff157819 */ /* 0x000fc80000011405 */
[----:B------:R-:W-:-:S04]  /*0330*/  ISETP.GT.AND P0, PT, R2, R21, PT ;  /* 0x000000150200720c */ /* 0x000fc80003f04270 */
[----:B------:R-:W-:-:S04]  /*0340*/  SEL R5, RZ, 0x1, !P0 ;  /* 0x00000001ff057807 */ /* 0x000fc80004000000 */
[----:B------:R-:W-:-:S05]  /*0350*/  IADD3 R5, PT, PT, R4, R5, RZ ;  /* 0x0000000504057210 */ /* 0x000fca0007ffe0ff */
[----:B------:R-:W-:-:S04]  /*0360*/  VIADD R6, R5, 0xffffffff ;  /* 0xffffffff05067836 */ /* 0x000fc80000000000 */
[----:B0-----:R-:W-:-:S05]  /*0370*/  IMAD.WIDE R18, R6, 0x4, R14 ;  /* 0x0000000406127825 */ /* 0x001fca00078e020e */
[----:B------:R0:W5:Y:S01]  /*0380*/  LDG.E R7, desc[UR8][R18.64] ;  /* 0x0000000812077981 */ /* 0x000162000c1e1900 */
[----:B------:R-:W-:Y:S01]  /*0390*/  SEL R20, R4, RZ, !P0 ;  /* 0x000000ff04147207 */ /* 0x000fe20004000000 */
[----:B------:R-:W-:Y:S01]  /*03a0*/  BSSY.RECONVERGENT B0, `(.L_x_56) ;  /* 0x00000aa000007945 */ /* 0x000fe20003800200 */
[----:B------:R-:W-:Y:S02]  /*03b0*/  CS2R R30, SRZ ;  /* 0x00000000001e7805 */ /* 0x000fe4000001ff00 */
[----:B------:R-:W-:-:S04]  /*03c0*/  IADD3 R8, PT, PT, R20, R2, -R21 ;  /* 0x0000000214087210 */ /* 0x000fc80007ffe815 */
[C---:B------:R-:W-:Y:S02]  /*03d0*/  ISETP.GE.AND P0, PT, R8.reuse, 0x1, PT ;  /* 0x000000010800780c */ /* 0x040fe40003f06270 */
[----:B------:R-:W-:-:S11]  /*03e0*/  IADD3 R33, PT, PT, R8, -0x1, RZ ;  /* 0xffffffff08217810 */ /* 0x000fd60007ffe0ff */
[----:B0-----:R-:W-:Y:S05]  /*03f0*/  @!P0 BRA `(.L_x_57) ;  /* 0x0000000800908947 */ /* 0x001fea0003800000 */
[----:B------:R-:W-:-:S05]  /*0400*/  IMAD.WIDE R16, R33, 0x4, R14 ;  /* 0x0000000421107825 */ /* 0x000fca00078e020e */
[----:B------:R-:W2:Y:S01]  /*0410*/  LDG.E R36, desc[UR8][R16.64] ;  /* 0x0000000810247981 */ /* 0x000ea2000c1e1900 */
[----:B------:R-:W-:Y:S01]  /*0420*/  IADD3 R9, PT, PT, R20, UR4, R9 ;  /* 0x0000000414097c10 */ /* 0x000fe2000fffe009 */
[----:B------:R-:W-:Y:S01]  /*0430*/  BSSY.RECONVERGENT B1, `(.L_x_58) ;  /* 0x0000049000017945 */ /* 0x000fe20003800200 */
[----:B------:R-:W-:-:S03]  /*0440*/  CS2R R30, SRZ ;  /* 0x00000000001e7805 */ /* 0x000fc6000001ff00 */
[----:B------:R-:W-:-:S05]  /*0450*/  IMAD.IADD R9, R9, 0x1, -R21 ;  /* 0x0000000109097824 */ /* 0x000fca00078e0a15 */
[----:B------:R-:W-:Y:S02]  /*0460*/  ISETP.GE.U32.AND P0, PT, R9, 0xf, PT ;  /* 0x0000000f0900780c */ /* 0x000fe40003f06070 */
[----:B------:R-:W-:Y:S01]  /*0470*/  MOV R9, 0x1 ;  /* 0x0000000100097802 */ /* 0x000fe20000000f00 */
[----:B--2---:R-:W-:-:S10]  /*0480*/  VIADD R32, R36, 0xffffffff ;  /* 0xffffffff24207836 */ /* 0x004fd40000000000 */
[----:B------:R-:W-:Y:S05]  /*0490*/  @!P0 BRA `(.L_x_59) ;  /* 0x0000000400088947 */ /* 0x000fea0003800000 */
[----:B------:R-:W-:Y:S01]  /*04a0*/  LOP3.LUT R34, R8, 0x7ffffff0, RZ, 0xc0, !PT ;  /* 0x7ffffff008227812 */ /* 0x000fe200078ec0ff */
[----:B------:R-:W-:Y:S01]  /*04b0*/  BSSY.RECONVERGENT B2, `(.L_x_60) ;  /* 0x000003f000027945 */ /* 0x000fe20003800200 */
[----:B------:R-:W-:Y:S01]  /*04c0*/  MOV R9, RZ ;  /* 0x000000ff00097202 */ /* 0x000fe20000000f00 */
[----:B-----5:R-:W-:Y:S01]  /*04d0*/  IMAD.MOV.U32 R35, RZ, RZ, R7 ;  /* 0x000000ffff237224 */ /* 0x020fe200078e0007 */
[----:B------:R-:W-:Y:S02]  /*04e0*/  CS2R R30, SRZ ;  /* 0x00000000001e7805 */ /* 0x000fe4000001ff00 */
[----:B------:R-:W-:-:S07]  /*04f0*/  IADD3 R34, PT, PT, -R34, RZ, RZ ;  /* 0x000000ff22227210 */ /* 0x000fce0007ffe1ff */
.L_x_61:
[----:B------:R-:W0:Y:S08]  /*0500*/  LDC.64 R16, c[0x0][0x380] ;  /* 0x0000e000ff107b82 */ /* 0x000e300000000a00 */
[----:B------:R-:W1:Y:S01]  /*0510*/  LDC.64 R28, c[0x0][0x388] ;  /* 0x0000e200ff1c7b82 */ /* 0x000e620000000a00 */
[----:B0-----:R-:W-:-:S05]  /*0520*/  IMAD.WIDE R16, R35, 0x8, R16 ;  /* 0x0000000823107825 */ /* 0x001fca00078e0210 */
[----:B------:R-:W2:Y:S01]  /*0530*/  LDG.E.64 R18, desc[UR8][R16.64] ;  /* 0x0000000810127981 */ /* 0x000ea2000c1e1b00 */
[----:B-1----:R-:W-:-:S03]  /*0540*/  IMAD.WIDE R28, R36, 0x8, R28 ;  /* 0x00000008241c7825 */ /* 0x002fc600078e021c */
[----:B------:R-:W3:Y:S04]  /*0550*/  LDG.E.64 R20, desc[UR8][R16.64+0x8] ;  /* 0x0000080810147981 */ /* 0x000ee8000c1e1b00 */
[----:B------:R-:W2:Y:S04]  /*0560*/  LDG.E.64 R26, desc[UR8][R28.64] ;  /* 0x000000081c1a7981 */ /* 0x000ea8000c1e1b00 */
[----:B------:R-:W3:Y:S04]  /*0570*/  LDG.E.64 R24, desc[UR8][R28.64+0x8] ;  /* 0x000008081c187981 */ /* 0x000ee8000c1e1b00 */
[----:B------:R-:W4:Y:S01]  /*0580*/  LDG.E.64 R22, desc[UR8][R28.64+0x10] ;  /* 0x000010081c167981 */ /* 0x000f22000c1e1b00 */
[----:B--2---:R-:W-:-:S03]  /*0590*/  DFMA R26, R18, R26, R30 ;  /* 0x0000001a121a722b */ /* 0x004fc6000000001e */
[----:B------:R-:W4:Y:S04]  /*05a0*/  LDG.E.64 R18, desc[UR8][R16.64+0x10] ;  /* 0x0000100810127981 */ /* 0x000f28000c1e1b00 */
[----:B------:R-:W2:Y:S01]  /*05b0*/  LDG.E.64 R30, desc[UR8][R28.64+0x78] ;  /* 0x000078081c1e7981 */ /* 0x000ea2000c1e1b00 */
[----:B---3--:R-:W-:-:S03]  /*05c0*/  DFMA R24, R20, R24, R26 ;  /* 0x000000181418722b */ /* 0x008fc6000000001a */
[----:B------:R-:W3:Y:S04]  /*05d0*/  LDG.E.64 R20, desc[UR8][R16.64+0x18] ;  /* 0x0000180810147981 */ /* 0x000ee8000c1e1b00 */
[----:B------:R-:W3:Y:S01]  /*05e0*/  LDG.E.64 R26, desc[UR8][R28.64+0x18] ;  /* 0x000018081c1a7981 */ /* 0x000ee2000c1e1b00 */
[----:B----4-:R-:W-:-:S03]  /*05f0*/  DFMA R22, R18, R22, R24 ;  /* 0x000000161216722b */ /* 0x010fc60000000018 */
[----:B------:R-:W4:Y:S04]  /*0600*/  LDG.E.64 R18, desc[UR8][R16.64+0x20] ;  /* 0x0000200810127981 */ /* 0x000f28000c1e1b00 */
[----:B------:R-:W4:Y:S01]  /*0610*/  LDG.E.64 R24, desc[UR8][R28.64+0x20] ;  /* 0x000020081c187981 */ /* 0x000f22000c1e1b00 */
        /* <DEDUP_REMOVED lines=29> */
[----:B------:R-:W4:Y:S04]  /*07f0*/  LDG.E.64 R20, desc[UR8][R28.64+0x70] ;  /* 0x000070081c147981 */ /* 0x000f28000c1e1b00 */
[----:B------:R-:W2:Y:S01]  /*0800*/  LDG.E.64 R16, desc[UR8][R16.64+0x78] ;  /* 0x0000780810107981 */ /* 0x000ea2000c1e1b00 */
[----:B------:R-:W-:Y:S01]  /*0810*/  VIADD R34, R34, 0x10 ;  /* 0x0000001022227836 */ /* 0x000fe20000000000 */
[----:B---3--:R-:W-:-:S04]  /*0820*/  DFMA R22, R22, R24, R26 ;  /* 0x000000181616722b */ /* 0x008fc8000000001a */
[----:B------:R-:W-:Y:S01]  /*0830*/  ISETP.NE.AND P0, PT, R34, RZ, PT ;  /* 0x000000ff2200720c */ /* 0x000fe20003f05270 */
[----:B------:R-:W-:Y:S01]  /*0840*/  VIADD R35, R35, 0x10 ;  /* 0x0000001023237836 */ /* 0x000fe20000000000 */
[----:B------:R-:W-:Y:S02]  /*0850*/  IADD3 R9, PT, PT, R9, 0x10, RZ ;  /* 0x0000001009097810 */ /* 0x000fe40007ffe0ff */
[----:B------:R-:W-:Y:S01]  /*0860*/  IADD3 R36, PT, PT, R36, 0x10, RZ ;  /* 0x0000001024247810 */ /* 0x000fe20007ffe0ff */
[----:B----4-:R-:W-:-:S08]  /*0870*/  DFMA R18, R18, R20, R22 ;  /* 0x000000141212722b */ /* 0x010fd00000000016 */
[----:B--2---:R-:W-:Y:S01]  /*0880*/  DFMA R30, R16, R30, R18 ;  /* 0x0000001e101e722b */ /* 0x004fe20000000012 */
[----:B------:R-:W-:Y:S10]  /*0890*/  @P0 BRA `(.L_x_61) ;  /* 0xfffffffc00180947 */ /* 0x000ff4000383ffff */
[----:B------:R-:W-:Y:S05]  /*08a0*/  BSYNC.RECONVERGENT B2 ;  /* 0x0000000000027941 */ /* 0x000fea0003800200 */
.L_x_60:
[----:B------:R-:W-:-:S07]  /*08b0*/  VIADD R9, R9, 0x1 ;  /* 0x0000000109097836 */ /* 0x000fce0000000000 */
.L_x_59:
[----:B------:R-:W-:Y:S05]  /*08c0*/  BSYNC.RECONVERGENT B1 ;  /* 0x0000000000017941 */ /* 0x000fea0003800200 */
.L_x_58:
[----:B------:R-:W-:-:S13]  /*08d0*/  LOP3.LUT P0, R16, R8, 0xf, RZ, 0xc0, !PT ;  /* 0x0000000f08107812 */ /* 0x000fda000780c0ff */
[----:B------:R-:W-:Y:S05]  /*08e0*/  @!P0 BRA `(.L_x_57) ;  /* 0x0000000400548947 */ /* 0x000fea0003800000 */
[----:B------:R-:W-:Y:S01]  /*08f0*/  ISETP.GE.U32.AND P0, PT, R16, 0x8, PT ;  /* 0x000000081000780c */ /* 0x000fe20003f06070 */
[----:B------:R-:W-:Y:S01]  /*0900*/  BSSY.RECONVERGENT B1, `(.L_x_62) ;  /* 0x0000024000017945 */ /* 0x000fe20003800200 */
[----:B------:R-:W-:-:S04]  /*0910*/  LOP3.LUT R35, R8, 0x7, RZ, 0xc0, !PT ;  /* 0x0000000708237812 */ /* 0x000fc800078ec0ff */
[----:B------:R-:W-:-:S07]  /*0920*/  ISETP.NE.AND P1, PT, R35, RZ, PT ;  /* 0x000000ff2300720c */ /* 0x000fce0003f25270 */
[----:B------:R-:W-:Y:S06]  /*0930*/  @!P0 BRA `(.L_x_63) ;  /* 0x0000000000808947 */ /* 0x000fec0003800000 */
[----:B------:R-:W0:Y:S01]  /*0940*/  LDC.64 R18, c[0x0][0x388] ;  /* 0x0000e200ff127b82 */ /* 0x000e220000000a00 */
[----:B-----5:R-:W-:Y:S01]  /*0950*/  IADD3 R20, PT, PT, R7, -0x1, RZ ;  /* 0xffffffff07147810 */ /* 0x020fe20007ffe0ff */
[----:B------:R-:W-:-:S03]  /*0960*/  IMAD.IADD R23, R32, 0x1, R9 ;  /* 0x0000000120177824 */ /* 0x000fc600078e0209 */
[----:B------:R-:W-:-:S03]  /*0970*/  IADD3 R21, PT, PT, R20, R9, RZ ;  /* 0x0000000914157210 */ /* 0x000fc60007ffe0ff */
[----:B------:R-:W1:Y:S01]  /*0980*/  LDC.64 R16, c[0x0][0x380] ;  /* 0x0000e000ff107b82 */ /* 0x000e620000000a00 */
[----:B0-----:R-:W-:-:S05]  /*0990*/  IMAD.WIDE R18, R23, 0x8, R18 ;  /* 0x0000000817127825 */ /* 0x001fca00078e0212 */
[----:B------:R-:W2:Y:S01]  /*09a0*/  LDG.E.64 R28, desc[UR8][R18.64+0x8] ;  /* 0x00000808121c7981 */ /* 0x000ea2000c1e1b00 */
[----:B-1----:R-:W-:-:S03]  /*09b0*/  IMAD.WIDE R16, R21, 0x8, R16 ;  /* 0x0000000815107825 */ /* 0x002fc600078e0210 */
[----:B------:R-:W3:Y:S04]  /*09c0*/  LDG.E.64 R26, desc[UR8][R18.64+0x10] ;  /* 0x00001008121a7981 */ /* 0x000ee8000c1e1b00 */
[----:B------:R-:W4:Y:S04]  /*09d0*/  LDG.E.64 R20, desc[UR8][R18.64] ;  /* 0x0000000812147981 */ /* 0x000f28000c1e1b00 */
[----:B------:R-:W4:Y:S04]  /*09e0*/  LDG.E.64 R24, desc[UR8][R16.64] ;  /* 0x0000000810187981 */ /* 0x000f28000c1e1b00 */
[----:B------:R-:W2:Y:S04]  /*09f0*/  LDG.E.64 R22, desc[UR8][R16.64+0x8] ;  /* 0x0000080810167981 */ /* 0x000ea8000c1e1b00 */
[----:B------:R-:W3:Y:S01]  /*0a00*/  LDG.E.64 R36, desc[UR8][R16.64+0x38] ;  /* 0x0000380810247981 */ /* 0x000ee2000c1e1b00 */
[----:B----4-:R-:W-:-:S03]  /*0a10*/  DFMA R30, R24, R20, R30 ;  /* 0x00000014181e722b */ /* 0x010fc6000000001e */
        /* <DEDUP_REMOVED lines=14> */
[----:B----4-:R-:W-:Y:S01]  /*0b00*/  DFMA R24, R26, R24, R28 ;  /* 0x000000181a18722b */ /* 0x010fe2000000001c */
[----:B------:R-:W-:-:S07]  /*0b10*/  VIADD R9, R9, 0x8 ;  /* 0x0000000809097836 */ /* 0x000fce0000000000 */
[----:B---3--:R-:W-:-:S08]  /*0b20*/  DFMA R20, R22, R20, R24 ;  /* 0x000000141614722b */ /* 0x008fd00000000018 */
[----:B--2---:R-:W-:-:S11]  /*0b30*/  DFMA R30, R36, R30, R20 ;  /* 0x0000001e241e722b */ /* 0x004fd60000000014 */
.L_x_63:
[----:B------:R-:W-:Y:S05]  /*0b40*/  BSYNC.RECONVERGENT B1 ;  /* 0x0000000000017941 */ /* 0x000fea0003800200 */
.L_x_62:
        /* <DEDUP_REMOVED lines=15> */
[----:B------:R-:W2:Y:S04]  /*0c40*/  LDG.E.64 R26, desc[UR8][R16.64] ;  /* 0x00000008101a7981 */ /* 0x000ea8000c1e1b00 */
[----:B------:R-:W3:Y:S04]  /*0c50*/  LDG.E.64 R20, desc[UR8][R16.64+0x8] ;  /* 0x0000080810147981 */ /* 0x000ee8000c1e1b00 */
[----:B------:R-:W4:Y:S04]  /*0c60*/  LDG.E.64 R28, desc[UR8][R18.64+0x18] ;  /* 0x00001808121c7981 */ /* 0x000f28000c1e1b00 */
[----:B------:R-:W4:Y:S01]  /*0c70*/  LDG.E.64 R36, desc[UR8][R16.64+0x18] ;  /* 0x0000180810247981 */ /* 0x000f22000c1e1b00 */
[----:B--2---:R-:W-:-:S03]  /*0c80*/  DFMA R30, R26, R24, R30 ;  /* 0x000000181a1e722b */ /* 0x004fc6000000001e */
[----:B------:R-:W2:Y:S04]  /*0c90*/  LDG.E.64 R24, desc[UR8][R18.64+0x10] ;  /* 0x0000100812187981 */ /* 0x000ea8000c1e1b00 */
[----:B------:R-:W2:Y:S01]  /*0ca0*/  LDG.E.64 R26, desc[UR8][R16.64+0x10] ;  /* 0x00001008101a7981 */ /* 0x000ea2000c1e1b00 */
[----:B---3--:R-:W-:Y:S01]  /*0cb0*/  DFMA R20, R20, R22, R30 ;  /* 0x000000161414722b */ /* 0x008fe2000000001e */
[----:B------:R-:W-:-:S07]  /*0cc0*/  VIADD R9, R9, 0x4 ;  /* 0x0000000409097836 */ /* 0x000fce0000000000 */
[----:B--2---:R-:W-:-:S08]  /*0cd0*/  DFMA R20, R26, R24, R20 ;  /* 0x000000181a14722b */ /* 0x004fd00000000014 */
[----:B----4-:R-:W-:-:S11]  /*0ce0*/  DFMA R30, R36, R28, R20 ;  /* 0x0000001c241e722b */ /* 0x010fd60000000014 */
.L_x_65:
[----:B------:R-:W-:Y:S05]  /*0cf0*/  BSYNC.RECONVERGENT B1 ;  /* 0x0000000000017941 */ /* 0x000fea0003800200 */
.L_x_64:
[----:B------:R-:W-:Y:S05]  /*0d00*/  @!P1 BRA `(.L_x_57) ;  /* 0x00000000004c9947 */ /* 0x000fea0003800000 */
[----:B------:R-:W0:Y:S01]  /*0d10*/  LDC.64 R16, c[0x0][0x388] ;  /* 0x0000e200ff107b82 */ /* 0x000e220000000a00 */
[----:B-----5:R-:W-:Y:S01]  /*0d20*/  IADD3 R20, PT, PT, R7, -0x1, RZ ;  /* 0xffffffff07147810 */ /* 0x020fe20007ffe0ff */
[----:B------:R-:W-:-:S03]  /*0d30*/  IMAD.IADD R21, R32, 0x1, R9 ;  /* 0x0000000120157824 */ /* 0x000fc600078e0209 */
[----:B------:R-:W-:-:S03]  /*0d40*/  IADD3 R9, PT, PT, R20, R9, RZ ;  /* 0x0000000914097210 */ /* 0x000fc60007ffe0ff */
        /* <DEDUP_REMOVED lines=15> */
.L_x_57:
[----:B------:R-:W-:Y:S05]  /*0e40*/  BSYNC.RECONVERGENT B0 ;  /* 0x0000000000007941 */ /* 0x000fea0003800200 */
.L_x_56:
[----:B------:R-:W-:Y:S01]  /*0e50*/  ISETP.GE.AND P0, PT, R8, R5, PT ;  /* 0x000000050800720c */ /* 0x000fe20003f06270 */
[----:B------:R-:W-:-:S12]  /*0e60*/  BSSY.RECONVERGENT B0, `(.L_x_66) ;  /* 0x0000096000007945 */ /* 0x000fd80003800200 */
[----:B------:R-:W-:Y:S05]  /*0e70*/  @P0 BRA `(.L_x_67) ;  /* 0x0000000800500947 */ /* 0x000fea0003800000 */
[----:B------:R-:W-:Y:S01]  /*0e80*/  IMAD R9, R4, R4, R4 ;  /* 0x0000000404097224 */ /* 0x000fe200078e0204 */
[----:B------:R-:W-:Y:S01]  /*0e90*/  ULOP3.LUT UR6, URZ, UR4, URZ, 0x33, !UPT ;  /* 0x00000004ff067292 */ /* 0x000fe2000f8e33ff */
[----:B------:R-:W-:Y:S01]  /*0ea0*/  IMAD R16, R3, UR5, R0 ;  /* 0x0000000503107c24 */ /* 0x000fe2000f8e0200 */
[----:B------:R-:W-:Y:S02]  /*0eb0*/  BSSY.RECONVERGENT B1, `(.L_x_68) ;  /* 0x0000048000017945 */ /* 0x000fe40003800200 */
[----:B------:R-:W-:-:S04]  /*0ec0*/  LEA.HI R9, R9, R9, RZ, 0x1 ;  /* 0x0000000909097211 */ /* 0x000fc800078f08ff */
[----:B------:R-:W-:Y:S02]  /*0ed0*/  SHF.R.S32.HI R17, RZ, 0x1, R9 ;  /* 0x00000001ff117819 */ /* 0x000fe40000011409 */
[----:B------:R-:W-:Y:S02]  /*0ee0*/  IADD3 R9, PT, PT, -R16, UR6, RZ ;  /* 0x0000000610097c10 */ /* 0x000fe4000fffe1ff */
[----:B------:R-:W-:Y:S02]  /*0ef0*/  ISETP.GT.AND P0, PT, R2, R17, PT ;  /* 0x000000110200720c */ /* 0x000fe40003f04270 */
[----:B------:R-:W-:Y:S02]  /*0f00*/  IADD3 R9, PT, PT, R9, R4, R17 ;  /* 0x0000000409097210 */ /* 0x000fe40007ffe011 */
[----:B------:R-:W-:Y:S02]  /*0f10*/  SEL R16, RZ, 0x1, !P0 ;  /* 0x00000001ff107807 */ /* 0x000fe40004000000 */
[----:B------:R-:W-:-:S03]  /*0f20*/  SEL R32, R4, RZ, !P0 ;  /* 0x000000ff04207207 */ /* 0x000fc60004000000 */
[----:B------:R-:W-:-:S05]  /*0f30*/  IMAD.IADD R9, R16, 0x1, R9 ;  /* 0x0000000110097824 */ /* 0x000fca00078e0209 */
[----:B------:R-:W-:Y:S01]  /*0f40*/  IADD3 R16, PT, PT, R32, -R9, RZ ;  /* 0x8000000920107210 */ /* 0x000fe20007ffe0ff */
[----:B------:R-:W-:-:S03]  /*0f50*/  IMAD.IADD R32, R9, 0x1, -R32 ;  /* 0x0000000109207824 */ /* 0x000fc600078e0a20 */
[----:B------:R-:W-:-:S13]  /*0f60*/  ISETP.GT.U32.AND P0, PT, R16, -0x8, PT ;  /* 0xfffffff81000780c */ /* 0x000fda0003f04070 */
[----:B------:R-:W-:Y:S05]  /*0f70*/  @P0 BRA `(.L_x_69) ;  /* 0x0000000000ec0947 */ /* 0x000fea0003800000 */
[----:B------:R-:W-:Y:S02]  /*0f80*/  LOP3.LUT R34, R32, 0xfffffff8, RZ, 0xc0, !PT ;  /* 0xfffffff820227812 */ /* 0x000fe400078ec0ff */
[----:B------:R-:W-:-:S07]  /*0f90*/  MOV R9, RZ ;  /* 0x000000ff00097202 */ /* 0x000fce0000000f00 */
.L_x_70:
[----:B------:R-:W-:Y:S01]  /*0fa0*/  IMAD.WIDE R26, R8, 0x4, R14 ;  /* 0x00000004081a7825 */ /* 0x000fe200078e020e */
[----:B------:R-:W0:Y:S04]  /*0fb0*/  LDC.64 R16, c[0x0][0x380] ;  /* 0x0000e000ff107b82 */ /* 0x000e280000000a00 */
[----:B------:R-:W2:Y:S01]  /*0fc0*/  LDG.E R18, desc[UR8][R26.64] ;  /* 0x000000081a127981 */ /* 0x000ea2000c1e1900 */
[----:B-----5:R-:W-:-:S03]  /*0fd0*/  IMAD.IADD R19, R7, 0x1, R8 ;  /* 0x0000000107137824 */ /* 0x020fc600078e0208 */
[----:B------:R-:W1:Y:S01]  /*0fe0*/  LDC.64 R22, c[0x0][0x388] ;  /* 0x0000e200ff167b82 */ /* 0x000e620000000a00 */
[----:B------:R-:W3:Y:S04]  /*0ff0*/  LDG.E R28, desc[UR8][R26.64+0x4] ;  /* 0x000004081a1c7981 */ /* 0x000ee8000c1e1900 */
[----:B------:R-:W4:Y:S01]  /*1000*/  LDG.E R35, desc[UR8][R26.64+0x14] ;  /* 0x000014081a237981 */ /* 0x000f22000c1e1900 */
[----:B0-----:R-:W-:-:S05]  /*1010*/  IMAD.WIDE R16, R19, 0x8, R16 ;  /* 0x0000000813107825 */ /* 0x001fca00078e0210 */
[----:B------:R-:W4:Y:S01]  /*1020*/  LDG.E.64 R20, desc[UR8][R16.64] ;  /* 0x0000000810147981 */ /* 0x000f22000c1e1b00 */
[----:B--2---:R-:W-:-:S05]  /*1030*/  IADD3 R25, PT, PT, R33, R18, RZ ;  /* 0x0000001221197210 */ /* 0x004fca0007ffe0ff */
[----:B-1----:R-:W-:-:S05]  /*1040*/  IMAD.WIDE R24, R25, 0x8, R22 ;  /* 0x0000000819187825 */ /* 0x002fca00078e0216 */
[----:B------:R-:W4:Y:S01]  /*1050*/  LDG.E.64 R18, desc[UR8][R24.64] ;  /* 0x0000000818127981 */ /* 0x000f22000c1e1b00 */
[----:B---3--:R-:W-:-:S03]  /*1060*/  IMAD.IADD R29, R33, 0x1, R28 ;  /* 0x00000001211d7824 */ /* 0x008fc600078e021c */
[----:B------:R-:W2:Y:S01]  /*1070*/  LDG.E R28, desc[UR8][R26.64+0x8] ;  /* 0x000008081a1c7981 */ /* 0x000ea2000c1e1900 */
[----:B----4-:R-:W-:Y:S01]  /*1080*/  DFMA R30, R20, R18, R30 ;  /* 0x00000012141e722b */ /* 0x010fe2000000001e */
[----:B------:R-:W-:Y:S02]  /*1090*/  IMAD.WIDE R20, R29, 0x8, R22 ;  /* 0x000000081d147825 */ /* 0x000fe400078e0216 */
[----:B------:R-:W3:Y:S04]  /*10a0*/  LDG.E.64 R18, desc[UR8][R16.64+0x8] ;  /* 0x0000080810127981 */ /* 0x000ee8000c1e1b00 */
[----:B------:R-:W3:Y:S01]  /*10b0*/  LDG.E.64 R20, desc[UR8][R20.64] ;  /* 0x0000000814147981 */ /* 0x000ee2000c1e1b00 */
[----:B--2---:R-:W-:-:S05]  /*10c0*/  IADD3 R29, PT, PT, R33, R28, RZ ;  /* 0x0000001c211d7210 */ /* 0x004fca0007ffe0ff */
[----:B------:R-:W-:-:S05]  /*10d0*/  IMAD.WIDE R28, R29, 0x8, R22 ;  /* 0x000000081d1c7825 */ /* 0x000fca00078e0216 */
[----:B------:R-:W2:Y:S01]  /*10e0*/  LDG.E.64 R24, desc[UR8][R28.64] ;  /* 0x000000081c187981 */ /* 0x000ea2000c1e1b00 */
[----:B---3--:R-:W-:-:S03]  /*10f0*/  DFMA R20, R18, R20, R30 ;  /* 0x000000141214722b */ /* 0x008fc6000000001e */
[----:B------:R-:W3:Y:S04]  /*1100*/  LDG.E R30, desc[UR8][R26.64+0xc] ;  /* 0x00000c081a1e7981 */ /* 0x000ee8000c1e1900 */
[----:B------:R-:W2:Y:S01]  /*1110*/  LDG.E.64 R18, desc[UR8][R16.64+0x10] ;  /* 0x0000100810127981 */ /* 0x000ea2000c1e1b00 */
[----:B---3--:R-:W-:-:S03]  /*1120*/  IMAD.IADD R37, R33, 0x1, R30 ;  /* 0x0000000121257824 */ /* 0x008fc600078e021e */
[----:B------:R-:W3:Y:S01]  /*1130*/  LDG.E R30, desc[UR8][R26.64+0x10] ;  /* 0x000010081a1e7981 */ /* 0x000ee2000c1e1900 */
[----:B------:R-:W-:Y:S01]  /*1140*/  IMAD.WIDE R36, R37, 0x8, R22 ;  /* 0x0000000825247825 */ /* 0x000fe200078e0216 */
[----:B--2---:R-:W-:Y:S02]  /*1150*/  DFMA R24, R18, R24, R20 ;  /* 0x000000181218722b */ /* 0x004fe40000000014 */
[----:B------:R-:W2:Y:S04]  /*1160*/  LDG.E.64 R18, desc[UR8][R16.64+0x18] ;  /* 0x0000180810127981 */ /* 0x000ea8000c1e1b00 */
[----:B------:R-:W2:Y:S01]  /*1170*/  LDG.E.64 R20, desc[UR8][R36.64] ;  /* 0x0000000824147981 */ /* 0x000ea2000c1e1b00 */
[----:B---3--:R-:W-:-:S05]  /*1180*/  IADD3 R31, PT, PT, R33, R30, RZ ;  /* 0x0000001e211f7210 */ /* 0x008fca0007ffe0ff */
[----:B------:R-:W-:Y:S01]  /*1190*/  IMAD.WIDE R30, R31, 0x8, R22 ;  /* 0x000000081f1e7825 */ /* 0x000fe200078e0216 */
[----:B--2---:R-:W-:-:S04]  /*11a0*/  DFMA R20, R18, R20, R24 ;  /* 0x000000141214722b */ /* 0x004fc80000000018 */
[----:B------:R-:W2:Y:S04]  /*11b0*/  LDG.E.64 R28, desc[UR8][R30.64] ;  /* 0x000000081e1c7981 */ /* 0x000ea8000c1e1b00 */
[----:B------:R-:W2:Y:S04]  /*11c0*/  LDG.E.64 R18, desc[UR8][R16.64+0x20] ;  /* 0x0000200810127981 */ /* 0x000ea8000c1e1b00 */
[----:B------:R-:W3:Y:S04]  /*11d0*/  LDG.E R25, desc[UR8][R26.64+0x18] ;  /* 0x000018081a197981 */ /* 0x000ee8000c1e1900 */
[----:B------:R-:W4:Y:S01]  /*11e0*/  LDG.E R24, desc[UR8][R26.64+0x1c] ;  /* 0x00001c081a187981 */ /* 0x000f22000c1e1900 */
[----:B------:R-:W-:-:S03]  /*11f0*/  IMAD.IADD R35, R33, 0x1, R35 ;  /* 0x0000000121237824 */ /* 0x000fc600078e0223 */
[----:B------:R-:W4:Y:S04]  /*1200*/  LDG.E.64 R30, desc[UR8][R16.64+0x38] ;  /* 0x00003808101e7981 */ /* 0x000f28000c1e1b00 */
[----:B------:R-:W4:Y:S01]  /*1210*/  LDG.E.64 R26, desc[UR8][R16.64+0x30] ;  /* 0x00003008101a7981 */ /* 0x000f22000c1e1b00 */
[----:B--2---:R-:W-:Y:S01]  /*1220*/  DFMA R28, R18, R28, R20 ;  /* 0x0000001c121c722b */ /* 0x004fe20000000014 */
[----:B------:R-:W-:Y:S02]  /*1230*/  IMAD.WIDE R20, R35, 0x8, R22 ;  /* 0x0000000823147825 */ /* 0x000fe400078e0216 */
[----:B------:R-:W2:Y:S01]  /*1240*/  LDG.E.64 R18, desc[UR8][R16.64+0x28] ;  /* 0x0000280810127981 */ /* 0x000ea2000c1e1b00 */
[----:B---3--:R-:W-:-:S03]  /*1250*/  IADD3 R25, PT, PT, R33, R25, RZ ;  /* 0x0000001921197210 */ /* 0x008fc60007ffe0ff */
[----:B------:R-:W2:Y:S01]  /*1260*/  LDG.E.64 R20, desc[UR8][R20.64] ;  /* 0x0000000814147981 */ /* 0x000ea2000c1e1b00 */
[----:B----4-:R-:W-:Y:S02]  /*1270*/  IMAD.IADD R35, R33, 0x1, R24 ;  /* 0x0000000121237824 */ /* 0x010fe400078e0218 */
[----:B------:R-:W-:-:S04]  /*1280*/  IMAD.WIDE R24, R25, 0x8, R22 ;  /* 0x0000000819187825 */ /* 0x000fc800078e0216 */
[----:B------:R-:W-:Y:S02]  /*1290*/  IMAD.WIDE R22, R35, 0x8, R22 ;  /* 0x0000000823167825 */ /* 0x000fe400078e0216 */
        /* <DEDUP_REMOVED lines=9> */
.L_x_69:
[----:B------:R-:W-:Y:S05]  /*1330*/  BSYNC.RECONVERGENT B1 ;  /* 0x0000000000017941 */ /* 0x000fea0003800200 */
.L_x_68:
[----:B------:R-:W-:-:S04]  /*1340*/  LOP3.LUT R16, R32, 0x7, RZ, 0xc0, !PT ;  /* 0x0000000720107812 */ /* 0x000fc800078ec0ff */
[----:B------:R-:W-:-:S13]  /*1350*/  ISETP.NE.AND P0, PT, R16, RZ, PT ;  /* 0x000000ff1000720c */ /* 0x000fda0003f05270 */
[----:B------:R-:W-:Y:S05]  /*1360*/  @!P0 BRA `(.L_x_67) ;  /* 0x0000000400148947 */ /* 0x000fea0003800000 */
[----:B------:R-:W-:Y:S01]  /*1370*/  ISETP.GE.U32.AND P0, PT, R16, 0x4, PT ;  /* 0x000000041000780c */ /* 0x000fe20003f06070 */
[----:B------:R-:W-:Y:S01]  /*1380*/  BSSY.RECONVERGENT B1, `(.L_x_71) ;  /* 0x0000022000017945 */ /* 0x000fe20003800200 */
[----:B------:R-:W-:-:S04]  /*1390*/  LOP3.LUT R9, R32, 0x3, RZ, 0xc0, !PT ;  /* 0x0000000320097812 */ /* 0x000fc800078ec0ff */
[----:B------:R-:W-:-:S07]  /*13a0*/  ISETP.NE.AND P1, PT, R9, RZ, PT ;  /* 0x000000ff0900720c */ /* 0x000fce0003f25270 */
[----:B------:R-:W-:Y:S06]  /*13b0*/  @!P0 BRA `(.L_x_72) ;  /* 0x0000000000788947 */ /* 0x000fec0003800000 */
[----:B------:R-:W-:Y:S01]  /*13c0*/  IMAD.WIDE R28, R8, 0x4, R14 ;  /* 0x00000004081c7825 */ /* 0x000fe200078e020e */
[----:B------:R-:W0:Y:S04]  /*13d0*/  LDC.64 R16, c[0x0][0x380] ;  /* 0x0000e000ff107b82 */ /* 0x000e280000000a00 */
[----:B------:R-:W2:Y:S01]  /*13e0*/  LDG.E R20, desc[UR8][R28.64] ;  /* 0x000000081c147981 */ /* 0x000ea2000c1e1900 */
[----:B-----5:R-:W-:-:S03]  /*13f0*/  IADD3 R21, PT, PT, R7, R8, RZ ;  /* 0x0000000807157210 */ /* 0x020fc60007ffe0ff */
[----:B------:R-:W1:Y:S01]  /*1400*/  LDC.64 R18, c[0x0][0x388] ;  /* 0x0000e200ff127b82 */ /* 0x000e620000000a00 */
[----:B------:R-:W3:Y:S04]  /*1410*/  LDG.E R36, desc[UR8][R28.64+0x8] ;  /* 0x000008081c247981 */ /* 0x000ee8000c1e1900 */
[----:B------:R-:W4:Y:S01]  /*1420*/  LDG.E R24, desc[UR8][R28.64+0xc] ;  /* 0x00000c081c187981 */ /* 0x000f22000c1e1900 */
[----:B0-----:R-:W-:-:S05]  /*1430*/  IMAD.WIDE R16, R21, 0x8, R16 ;  /* 0x0000000815107825 */ /* 0x001fca00078e0210 */
[----:B------:R-:W4:Y:S01]  /*1440*/  LDG.E.64 R26, desc[UR8][R16.64] ;  /* 0x00000008101a7981 */ /* 0x000f22000c1e1b00 */
[----:B--2---:R-:W-:-:S03]  /*1450*/  IMAD.IADD R35, R33, 0x1, R20 ;  /* 0x0000000121237824 */ /* 0x004fc600078e0214 */
[----:B------:R-:W2:Y:S01]  /*1460*/  LDG.E R20, desc[UR8][R28.64+0x4] ;  /* 0x000004081c147981 */ /* 0x000ea2000c1e1900 */
[----:B-1----:R-:W-:-:S05]  /*1470*/  IMAD.WIDE R34, R35, 0x8, R18 ;  /* 0x0000000823227825 */ /* 0x002fca00078e0212 */
[----:B------:R-:W2:Y:S01]  /*1480*/  LDG.E.64 R22, desc[UR8][R34.64] ;  /* 0x0000000822167981 */ /* 0x000ea2000c1e1b00 */
[C---:B---3--:R-:W-:Y:S01]  /*1490*/  IMAD.IADD R25, R33.reuse, 0x1, R36 ;  /* 0x0000000121197824 */ /* 0x048fe200078e0224 */
[C---:B----4-:R-:W-:Y:S02]  /*14a0*/  IADD3 R37, PT, PT, R33.reuse, R24, RZ ;  /* 0x0000001821257210 */ /* 0x050fe40007ffe0ff */
[----:B------:R-:W3:Y:S01]  /*14b0*/  LDG.E.64 R28, desc[UR8][R16.64+0x18] ;  /* 0x00001808101c7981 */ /* 0x000ee2000c1e1b00 */
[----:B--2---:R-:W-:-:S05]  /*14c0*/  IADD3 R21, PT, PT, R33, R20, RZ ;  /* 0x0000001421157210 */ /* 0x004fca0007ffe0ff */
[--C-:B------:R-:W-:Y:S01]  /*14d0*/  IMAD.WIDE R20, R21, 0x8, R18.reuse ;  /* 0x0000000815147825 */ /* 0x100fe200078e0212 */
[----:B------:R-:W-:Y:S01]  /*14e0*/  DFMA R30, R26, R22, R30 ;  /* 0x000000161a1e722b */ /* 0x000fe2000000001e */
[----:B------:R-:W2:Y:S02]  /*14f0*/  LDG.E.64 R26, desc[UR8][R16.64+0x8] ;  /* 0x00000808101a7981 */ /* 0x000ea4000c1e1b00 */
[--C-:B------:R-:W-:Y:S02]  /*1500*/  IMAD.WIDE R22, R25, 0x8, R18.reuse ;  /* 0x0000000819167825 */ /* 0x100fe400078e0212 */
[----:B------:R-:W2:Y:S02]  /*1510*/  LDG.E.64 R20, desc[UR8][R20.64] ;  /* 0x0000000814147981 */ /* 0x000ea4000c1e1b00 */
        /* <DEDUP_REMOVED lines=8> */
.L_x_72:
[----:B------:R-:W-:Y:S05]  /*15a0*/  BSYNC.RECONVERGENT B1 ;  /* 0x0000000000017941 */ /* 0x000fea0003800200 */
.L_x_71:
[----:B------:R-:W-:Y:S05]  /*15b0*/  @!P1 BRA `(.L_x_67) ;  /* 0x0000000000809947 */ /* 0x000fea0003800000 */
[----:B------:R-:W-:Y:S01]  /*15c0*/  ISETP.NE.AND P0, PT, R9, 0x1, PT ;  /* 0x000000010900780c */ /* 0x000fe20003f05270 */
[----:B------:R-:W0:Y:S01]  /*15d0*/  LDC.64 R24, c[0x0][0x388] ;  /* 0x0000e200ff187b82 */ /* 0x000e220000000a00 */
[----:B------:R-:W-:-:S04]  /*15e0*/  LOP3.LUT R32, R32, 0x1, RZ, 0xc0, !PT ;  /* 0x0000000120207812 */ /* 0x000fc800078ec0ff */
[----:B------:R-:W-:-:S03]  /*15f0*/  ISETP.NE.U32.AND P1, PT, R32, 0x1, PT ;  /* 0x000000012000780c */ /* 0x000fc60003f25070 */
[----:B------:R-:W1:Y:S04]  /*1600*/  LDC.64 R26, c[0x0][0x380] ;  /* 0x0000e000ff1a7b82 */ /* 0x000e680000000a00 */
[----:B------:R-:W-:-:S04]  /*1610*/  @P0 IMAD.WIDE R20, R8, 0x4, R14 ;  /* 0x0000000408140825 */ /* 0x000fc800078e020e */
[----:B------:R-:W2:Y:S01]  /*1620*/  LDC.64 R16, c[0x0][0x388] ;  /* 0x0000e200ff107b82 */ /* 0x000ea20000000a00 */
[----:B------:R-:W3:Y:S01]  /*1630*/  @P0 LDG.E R22, desc[UR8][R20.64] ;  /* 0x0000000814160981 */ /* 0x000ee2000c1e1900 */
[----:B-----5:R-:W-:Y:S01]  /*1640*/  @P0 IADD3 R9, PT, PT, R7, R8, RZ ;  /* 0x0000000807090210 */ /* 0x020fe20007ffe0ff */
[----:B------:R-:W-:Y:S02]  /*1650*/  @P0 VIADD R8, R8, 0x2 ;  /* 0x0000000208080836 */ /* 0x000fe40000000000 */
[----:B------:R-:W4:Y:S02]  /*1660*/  @P0 LDG.E R32, desc[UR8][R20.64+0x4] ;  /* 0x0000040814200981 */ /* 0x000f24000c1e1900 */
[----:B------:R-:W-:Y:S01]  /*1670*/  @!P1 IMAD.WIDE R28, R8, 0x4, R14 ;  /* 0x00000004081c9825 */ /* 0x000fe200078e020e */
[----:B------:R-:W0:Y:S05]  /*1680*/  LDC.64 R18, c[0x0][0x380] ;  /* 0x0000e000ff127b82 */ /* 0x000e2a0000000a00 */
[----:B------:R-:W2:Y:S01]  /*1690*/  @!P1 LDG.E R28, desc[UR8][R28.64] ;  /* 0x000000081c1c9981 */ /* 0x000ea2000c1e1900 */
[----:B-1----:R-:W-:-:S05]  /*16a0*/  @P0 IMAD.WIDE R26, R9, 0x8, R26 ;  /* 0x00000008091a0825 */ /* 0x002fca00078e021a */
[----:B------:R-:W2:Y:S01]  /*16b0*/  @P0 LDG.E.64 R20, desc[UR8][R26.64] ;  /* 0x000000081a140981 */ /* 0x000ea2000c1e1b00 */
[----:B------:R-:W-:-:S05]  /*16c0*/  @!P1 IADD3 R7, PT, PT, R7, R8, RZ ;  /* 0x0000000807079210 */ /* 0x000fca0007ffe0ff */
[----:B0-----:R-:W-:Y:S01]  /*16d0*/  @!P1 IMAD.WIDE R18, R7, 0x8, R18 ;  /* 0x0000000807129825 */ /* 0x001fe200078e0212 */
[----:B---3--:R-:W-:-:S03]  /*16e0*/  @P0 IADD3 R23, PT, PT, R33, R22, RZ ;  /* 0x0000001621170210 */ /* 0x008fc60007ffe0ff */
[----:B----4-:R-:W-:Y:S02]  /*16f0*/  @P0 IMAD.IADD R9, R33, 0x1, R32 ;  /* 0x0000000121090824 */ /* 0x010fe400078e0220 */
[----:B------:R-:W-:-:S04]  /*1700*/  @P0 IMAD.WIDE R22, R23, 0x8, R24 ;  /* 0x0000000817160825 */ /* 0x000fc800078e0218 */
[----:B------:R-:W-:Y:S02]  /*1710*/  @P0 IMAD.WIDE R24, R9, 0x8, R24 ;  /* 0x0000000809180825 */ /* 0x000fe400078e0218 */
[----:B------:R-:W3:Y:S02]  /*1720*/  @P0 LDG.E.64 R22, desc[UR8][R22.64] ;  /* 0x0000000816160981 */ /* 0x000ee4000c1e1b00 */
[----:B--2---:R-:W-:Y:S02]  /*1730*/  @!P1 IMAD.IADD R29, R33, 0x1, R28 ;  /* 0x00000001211d9824 */ /* 0x004fe400078e021c */
[----:B------:R-:W2:Y:S02]  /*1740*/  @P0 LDG.E.64 R8, desc[UR8][R26.64+0x8] ;  /* 0x000008081a080981 */ /* 0x000ea4000c1e1b00 */
[----:B------:R-:W-:Y:S02]  /*1750*/  @!P1 IMAD.WIDE R28, R29, 0x8, R16 ;  /* 0x000000081d1c9825 */ /* 0x000fe400078e0210 */
[----:B------:R-:W2:Y:S04]  /*1760*/  @P0 LDG.E.64 R24, desc[UR8][R24.64] ;  /* 0x0000000818180981 */ /* 0x000ea8000c1e1b00 */
[----:B------:R-:W4:Y:S04]  /*1770*/  @!P1 LDG.E.64 R16, desc[UR8][R18.64] ;  /* 0x0000000812109981 */ /* 0x000f28000c1e1b00 */
[----:B------:R-:W4:Y:S01]  /*1780*/  @!P1 LDG.E.64 R28, desc[UR8][R28.64] ;  /* 0x000000081c1c9981 */ /* 0x000f22000c1e1b00 */
[----:B---3--:R-:W-:-:S08]  /*1790*/  @P0 DFMA R20, R20, R22, R30 ;  /* 0x000000161414022b */ /* 0x008fd0000000001e */
[----:B--2---:R-:W-:-:S08]  /*17a0*/  @P0 DFMA R30, R8, R24, R20 ;  /* 0x00000018081e022b */ /* 0x004fd00000000014 */
[----:B----4-:R-:W-:-:S11]  /*17b0*/  @!P1 DFMA R30, R16, R28, R30 ;  /* 0x0000001c101e922b */ /* 0x010fd6000000001e */
.L_x_67:
[----:B------:R-:W-:Y:S05]  /*17c0*/  BSYNC.RECONVERGENT B0 ;  /* 0x0000000000007941 */ /* 0x000fea0003800200 */
.L_x_66:
[----:B------:R-:W0:Y:S01]  /*17d0*/  LDC R8, c[0x0][0x3a0] ;  /* 0x0000e800ff087b82 */ /* 0x000e220000000800 */
[----:B------:R-:W-:Y:S01]  /*17e0*/  BSSY.RECONVERGENT B0, `(.L_x_73) ;  /* 0x00000a7000007945 */ /* 0x000fe20003800200 */
[----:B0-----:R-:W-:-:S13]  /*17f0*/  ISETP.GE.AND P0, PT, R5, R8, PT ;  /* 0x000000080500720c */ /* 0x001fda0003f06270 */
[----:B------:R-:W-:Y:S05]  /*1800*/  @P0 BRA `(.L_x_74) ;  /* 0x0000000800900947 */ /* 0x000fea0003800000 */
[----:B-----5:R-:W-:Y:S01]  /*1810*/  IMAD R7, R4, R4, R4 ;  /* 0x0000000404077224 */ /* 0x020fe200078e0204 */
[----:B------:R-:W-:Y:S04]  /*1820*/  BSSY.RECONVERGENT B1, `(.L_x_75) ;  /* 0x0000054000017945 */ /* 0x000fe80003800200 */
[----:B------:R-:W-:-:S04]  /*1830*/  LEA.HI R7, R7, R7, RZ, 0x1 ;  /* 0x0000000707077211 */ /* 0x000fc800078f08ff */
[----:B------:R-:W-:-:S04]  /*1840*/  SHF.R.S32.HI R7, RZ, 0x1, R7 ;  /* 0x00000001ff077819 */ /* 0x000fc80000011407 */
[----:B------:R-:W-:Y:S02]  /*1850*/  ISETP.GT.AND P0, PT, R2, R7, PT ;  /* 0x000000070200720c */ /* 0x000fe40003f04270 */
[-C--:B------:R-:W-:Y:S02]  /*1860*/  IADD3 R7, PT, PT, -R5, R8.reuse, RZ ;  /* 0x0000000805077210 */ /* 0x080fe40007ffe1ff */
[----:B------:R-:W-:Y:S02]  /*1870*/  SEL R9, RZ, 0x1, !P0 ;  /* 0x00000001ff097807 */ /* 0x000fe40004000000 */
[----:B------:R-:W-:Y:S02]  /*1880*/  LOP3.LUT R32, R7, 0x7, RZ, 0xc0, !PT ;  /* 0x0000000707207812 */ /* 0x000fe400078ec0ff */
[----:B------:R-:W-:Y:S02]  /*1890*/  IADD3 R4, PT, PT, R9, -R8, R4 ;  /* 0x8000000809047210 */ /* 0x000fe40007ffe004 */
[----:B------:R-:W-:-:S02]  /*18a0*/  ISETP.NE.AND P0, PT, R32, RZ, PT ;  /* 0x000000ff2000720c */ /* 0x000fc40003f05270 */
[----:B------:R-:W-:-:S13]  /*18b0*/  ISETP.GT.U32.AND P1, PT, R4, -0x8, PT ;  /* 0xfffffff80400780c */ /* 0x000fda0003f24070 */
[----:B------:R-:W-:Y:S05]  /*18c0*/  @P1 BRA `(.L_x_76) ;  /* 0x0000000400241947 */ /* 0x000fea0003800000 */
[----:B------:R-:W-:Y:S01]  /*18d0*/  LOP3.LUT R35, R7, 0xfffffff8, RZ, 0xc0, !PT ;  /* 0xfffffff807237812 */ /* 0x000fe200078ec0ff */
[----:B------:R-:W-:-:S07]  /*18e0*/  IMAD.MOV.U32 R4, RZ, RZ, RZ ;  /* 0x000000ffff047224 */ /* 0x000fce00078e00ff */
.L_x_77:
[----:B------:R-:W-:Y:S01]  /*18f0*/  IMAD.WIDE R18, R5, 0x4, R14 ;  /* 0x0000000405127825 */ /* 0x000fe200078e020e */
[----:B------:R-:W0:Y:S04]  /*1900*/  LDC.64 R16, c[0x0][0x380] ;  /* 0x0000e000ff107b82 */ /* 0x000e280000000a00 */
[----:B------:R-:W2:Y:S04]  /*1910*/  LDG.E R20, desc[UR8][R18.64] ;  /* 0x0000000812147981 */ /* 0x000ea8000c1e1900 */
[----:B------:R-:W1:Y:S01]  /*1920*/  LDC.64 R8, c[0x0][0x388] ;  /* 0x0000e200ff087b82 */ /* 0x000e620000000a00 */
[----:B------:R-:W3:Y:S04]  /*1930*/  LDG.E R24, desc[UR8][R18.64+0x4] ;  /* 0x0000040812187981 */ /* 0x000ee8000c1e1900 */
[----:B------:R-:W4:Y:S04]  /*1940*/  LDG.E R28, desc[UR8][R18.64+0x8] ;  /* 0x00000808121c7981 */ /* 0x000f28000c1e1900 */
[----:B------:R-:W5:Y:S04]  /*1950*/  LDG.E R34, desc[UR8][R18.64+0xc] ;  /* 0x00000c0812227981 */ /* 0x000f68000c1e1900 */
[----:B------:R-:W5:Y:S01]  /*1960*/  LDG.E R36, desc[UR8][R18.64+0x10] ;  /* 0x0000100812247981 */ /* 0x000f62000c1e1900 */
[----:B--2---:R-:W-:Y:S01]  /*1970*/  IADD3 R23, PT, PT, R6, R20, RZ ;  /* 0x0000001406177210 */ /* 0x004fe20007ffe0ff */
[----:B------:R-:W-:-:S04]  /*1980*/  IMAD.IADD R21, R33, 0x1, R20 ;  /* 0x0000000121157824 */ /* 0x000fc800078e0214 */
[----:B0-----:R-:W-:-:S04]  /*1990*/  IMAD.WIDE R22, R23, 0x8, R16 ;  /* 0x0000000817167825 */ /* 0x001fc800078e0210 */
[----:B-1----:R-:W-:Y:S02]  /*19a0*/  IMAD.WIDE R20, R21, 0x8, R8 ;  /* 0x0000000815147825 */ /* 0x002fe400078e0208 */
[----:B------:R-:W2:Y:S04]  /*19b0*/  LDG.E.64 R22, desc[UR8][R22.64] ;  /* 0x0000000816167981 */ /* 0x000ea8000c1e1b00 */
[----:B------:R-:W2:Y:S01]  /*19c0*/  LDG.E.64 R20, desc[UR8][R20.64] ;  /* 0x0000000814147981 */ /* 0x000ea2000c1e1b00 */
[----:B---3--:R-:W-:Y:S01]  /*19d0*/  IADD3 R27, PT, PT, R6, R24, RZ ;  /* 0x00000018061b7210 */ /* 0x008fe20007ffe0ff */
[----:B------:R-:W-:-:S04]  /*19e0*/  IMAD.IADD R25, R33, 0x1, R24 ;  /* 0x0000000121197824 */ /* 0x000fc800078e0218 */
[----:B------:R-:W-:-:S04]  /*19f0*/  IMAD.WIDE R26, R27, 0x8, R16 ;  /* 0x000000081b1a7825 */ /* 0x000fc800078e0210 */
[----:B------:R-:W-:Y:S01]  /*1a00*/  IMAD.WIDE R24, R25, 0x8, R8 ;  /* 0x0000000819187825 */ /* 0x000fe200078e0208 */
[----:B----4-:R-:W-:Y:S01]  /*1a10*/  IADD3 R29, PT, PT, R6, R28, RZ ;  /* 0x0000001c061d7210 */ /* 0x010fe20007ffe0ff */
[----:B------:R-:W3:Y:S02]  /*1a20*/  LDG.E.64 R26, desc[UR8][R26.64] ;  /* 0x000000081a1a7981 */ /* 0x000ee4000c1e1b00 */
[----:B------:R-:W-:Y:S02]  /*1a30*/  IMAD.IADD R37, R33, 0x1, R28 ;  /* 0x0000000121257824 */ /* 0x000fe400078e021c */
[----:B------:R-:W3:Y:S01]  /*1a40*/  LDG.E.64 R24, desc[UR8][R24.64] ;  /* 0x0000000818187981 */ /* 0x000ee2000c1e1b00 */
[----:B------:R-:W-:Y:S01]  /*1a50*/  IMAD.WIDE R28, R29, 0x8, R16 ;  /* 0x000000081d1c7825 */ /* 0x000fe200078e0210 */
[----:B--2---:R-:W-:-:S03]  /*1a60*/  DFMA R30, R22, R20, R30 ;  /* 0x00000014161e722b */ /* 0x004fc6000000001e */
[----:B------:R-:W-:Y:S01]  /*1a70*/  IMAD.WIDE R22, R37, 0x8, R8 ;  /* 0x0000000825167825 */ /* 0x000fe200078e0208 */
[----:B------:R0:W2:Y:S05]  /*1a80*/  LDG.E.64 R20, desc[UR8][R28.64] ;  /* 0x000000081c147981 */ /* 0x0000aa000c1e1b00 */
[----:B------:R-:W2:Y:S01]  /*1a90*/  LDG.E.64 R22, desc[UR8][R22.64] ;  /* 0x0000000816167981 */ /* 0x000ea2000c1e1b00 */
[----:B-----5:R-:W-:Y:S01]  /*1aa0*/  IMAD.IADD R37, R33, 0x1, R34 ;  /* 0x0000000121257824 */ /* 0x020fe200078e0222 */
[----:B---3--:R-:W-:Y:S01]  /*1ab0*/  DFMA R24, R26, R24, R30 ;  /* 0x000000181a18722b */ /* 0x008fe2000000001e */
[----:B------:R-:W-:Y:S02]  /*1ac0*/  IADD3 R31, PT, PT, R6, R34, RZ ;  /* 0x00000022061f7210 */ /* 0x000fe40007ffe0ff */
[----:B------:R-:W-:Y:S01]  /*1ad0*/  IMAD.WIDE R26, R37, 0x8, R8 ;  /* 0x00000008251a7825 */ /* 0x000fe200078e0208 */
[----:B------:R-:W3:Y:S03]  /*1ae0*/  LDG.E R30, desc[UR8][R18.64+0x14] ;  /* 0x00001408121e7981 */ /* 0x000ee6000c1e1900 */
[----:B------:R-:W-:Y:S01]  /*1af0*/  IMAD.IADD R37, R33, 0x1, R36 ;  /* 0x0000000121257824 */ /* 0x000fe200078e0224 */
[----:B------:R-:W4:Y:S04]  /*1b00*/  LDG.E R34, desc[UR8][R18.64+0x18] ;  /* 0x0000180812227981 */ /* 0x000f28000c1e1900 */
[----:B------:R-:W5:Y:S01]  /*1b10*/  LDG.E.64 R26, desc[UR8][R26.64] ;  /* 0x000000081a1a7981 */ /* 0x000f62000c1e1b00 */
[----:B0-----:R-:W-:-:S06]  /*1b20*/  IMAD.WIDE R28, R37, 0x8, R8 ;  /* 0x00000008251c7825 */ /* 0x001fcc00078e0208 */
[----:B------:R-:W4:Y:S01]  /*1b30*/  LDG.E.64 R28, desc[UR8][R28.64] ;  /* 0x000000081c1c7981 */ /* 0x000f22000c1e1b00 */
[----:B--2---:R-:W-:Y:S01]  /*1b40*/  DFMA R20, R20, R22, R24 ;  /* 0x000000161414722b */ /* 0x004fe20000000018 */
[----:B------:R-:W-:Y:S01]  /*1b50*/  IMAD.WIDE R24, R31, 0x8, R16 ;  /* 0x000000081f187825 */ /* 0x000fe200078e0210 */
[----:B------:R-:W-:-:S05]  /*1b60*/  IADD3 R31, PT, PT, R6, R36, RZ ;  /* 0x00000024061f7210 */ /* 0x000fca0007ffe0ff */
[----:B------:R-:W5:Y:S01]  /*1b70*/  LDG.E.64 R24, desc[UR8][R24.64] ;  /* 0x0000000818187981 */ /* 0x000f62000c1e1b00 */
[----:B------:R-:W-:-:S03]  /*1b80*/  IMAD.WIDE R22, R31, 0x8, R16 ;  /* 0x000000081f167825 */ /* 0x000fc600078e0210 */
[----:B------:R0:W2:Y:S04]  /*1b90*/  LDG.E R31, desc[UR8][R18.64+0x1c] ;  /* 0x00001c08121f7981 */ /* 0x0000a8000c1e1900 */
[----:B------:R-:W2:Y:S01]  /*1ba0*/  LDG.E.64 R22, desc[UR8][R22.64] ;  /* 0x0000000816167981 */ /* 0x000ea2000c1e1b00 */
[----:B---3--:R-:W-:-:S04]  /*1bb0*/  IMAD.IADD R37, R33, 0x1, R30 ;  /* 0x0000000121257824 */ /* 0x008fc800078e021e */
[----:B------:R-:W-:Y:S01]  /*1bc0*/  IMAD.WIDE R36, R37, 0x8, R8 ;  /* 0x0000000825247825 */ /* 0x000fe200078e0208 */
[----:B-----5:R-:W-:Y:S01]  /*1bd0*/  DFMA R26, R24, R26, R20 ;  /* 0x0000001a181a722b */ /* 0x020fe20000000014 */
[----:B------:R-:W-:Y:S02]  /*1be0*/  IADD3 R21, PT, PT, R6, R30, RZ ;  /* 0x0000001e06157210 */ /* 0x000fe40007ffe0ff */
[----:B----4-:R-:W-:-:S03]  /*1bf0*/  IMAD.IADD R20, R33, 0x1, R34 ;  /* 0x0000000121147824 */ /* 0x010fc600078e0222 */
[--C-:B------:R-:W-:Y:S01]  /*1c00*/  IMAD.WIDE R24, R21, 0x8, R16.reuse ;  /* 0x0000000815187825 */ /* 0x100fe200078e0210 */
[----:B------:R-:W-:Y:S01]  /*1c10*/  IADD3 R21, PT, PT, R6, R34, RZ ;  /* 0x0000002206157210 */ /* 0x000fe20007ffe0ff */
[----:B--2---:R-:W-:Y:S01]  /*1c20*/  DFMA R26, R22, R28, R26 ;  /* 0x0000001c161a722b */ /* 0x004fe2000000001a */
[----:B------:R-:W2:Y:S03]  /*1c30*/  LDG.E.64 R22, desc[UR8][R36.64] ;  /* 0x0000000824167981 */ /* 0x000ea6000c1e1b00 */
[----:B0-----:R-:W-:Y:S01]  /*1c40*/  IMAD.WIDE R18, R21, 0x8, R16 ;  /* 0x0000000815127825 */ /* 0x001fe200078e0210 */
[----:B------:R-:W2:Y:S03]  /*1c50*/  LDG.E.64 R24, desc[UR8][R24.64] ;  /* 0x0000000818187981 */ /* 0x000ea6000c1e1b00 */
[----:B------:R-:W-:Y:S01]  /*1c60*/  IMAD.WIDE R20, R20, 0x8, R8 ;  /* 0x0000000814147825 */ /* 0x000fe200078e0208 */
[----:B------:R-:W-:Y:S01]  /*1c70*/  IADD3 R29, PT, PT, R6, R31, RZ ;  /* 0x0000001f061d7210 */ /* 0x000fe20007ffe0ff */
[----:B------:R-:W3:Y:S02]  /*1c80*/  LDG.E.64 R18, desc[UR8][R18.64] ;  /* 0x0000000812127981 */ /* 0x000ee4000c1e1b00 */
[----:B------:R-:W-:-:S02]  /*1c90*/  IMAD.IADD R31, R33, 0x1, R31 ;  /* 0x00000001211f7824 */ /* 0x000fc400078e021f */
[----:B------:R-:W3:Y:S01]  /*1ca0*/  LDG.E.64 R20, desc[UR8][R20.64] ;  /* 0x0000000814147981 */ /* 0x000ee2000c1e1b00 */
[----:B------:R-:W-:-:S04]  /*1cb0*/  IMAD.WIDE R16, R29, 0x8, R16 ;  /* 0x000000081d107825 */ /* 0x000fc800078e0210 */
[----:B------:R-:W-:Y:S02]  /*1cc0*/  IMAD.WIDE R8, R31, 0x8, R8 ;  /* 0x000000081f087825 */ /* 0x000fe400078e0208 */
[----:B------:R-:W4:Y:S04]  /*1cd0*/  LDG.E.64 R16, desc[UR8][R16.64] ;  /* 0x0000000810107981 */ /* 0x000f28000c1e1b00 */
        /* <DEDUP_REMOVED lines=8> */
.L_x_76:
[----:B------:R-:W-:Y:S05]  /*1d60*/  BSYNC.RECONVERGENT B1 ;  /* 0x0000000000017941 */ /* 0x000fea0003800200 */
.L_x_75:
        /* <DEDUP_REMOVED lines=8> */
[----:B------:R-:W2:Y:S04]  /*1df0*/  LDG.E R16, desc[UR8][R18.64] ;  /* 0x0000000812107981 */ /* 0x000ea8000c1e1900 */
[----:B------:R-:W3:Y:S01]  /*1e00*/  LDG.E R20, desc[UR8][R18.64+0x4] ;  /* 0x0000040812147981 */ /* 0x000ee2000c1e1900 */
[----:B------:R-:W1:Y:S03]  /*1e10*/  LDC.64 R8, c[0x0][0x388] ;  /* 0x0000e200ff087b82 */ /* 0x000e660000000a00 */
[----:B------:R-:W4:Y:S04]  /*1e20*/  LDG.E R27, desc[UR8][R18.64+0x8] ;  /* 0x00000808121b7981 */ /* 0x000f28000c1e1900 */
[----:B------:R5:W4:Y:S01]  /*1e30*/  LDG.E R32, desc[UR8][R18.64+0xc] ;  /* 0x00000c0812207981 */ /* 0x000b22000c1e1900 */
[C---:B--2---:R-:W-:Y:S01]  /*1e40*/  IADD3 R29, PT, PT, R6.reuse, R16, RZ ;  /* 0x00000010061d7210 */ /* 0x044fe20007ffe0ff */
[----:B------:R-:W-:Y:S01]  /*1e50*/  IMAD.IADD R17, R33, 0x1, R16 ;  /* 0x0000000121117824 */ /* 0x000fe200078e0210 */
[----:B---3--:R-:W-:-:S03]  /*1e60*/  IADD3 R21, PT, PT, R6, R20, RZ ;  /* 0x0000001406157210 */ /* 0x008fc60007ffe0ff */
[----:B0-----:R-:W-:-:S04]  /*1e70*/  IMAD.WIDE R28, R29, 0x8, R22 ;  /* 0x000000081d1c7825 */ /* 0x001fc800078e0216 */
[----:B-1----:R-:W-:Y:S02]  /*1e80*/  IMAD.WIDE R16, R17, 0x8, R8 ;  /* 0x0000000811107825 */ /* 0x002fe400078e0208 */
[----:B------:R-:W2:Y:S02]  /*1e90*/  LDG.E.64 R28, desc[UR8][R28.64] ;  /* 0x000000081c1c7981 */ /* 0x000ea4000c1e1b00 */
[----:B------:R-:W-:Y:S02]  /*1ea0*/  IMAD.IADD R25, R33, 0x1, R20 ;  /* 0x0000000121197824 */ /* 0x000fe400078e0214 */
[----:B------:R-:W2:Y:S01]  /*1eb0*/  LDG.E.64 R16, desc[UR8][R16.64] ;  /* 0x0000000810107981 */ /* 0x000ea2000c1e1b00 */
[----:B-----5:R-:W-:-:S04]  /*1ec0*/  IMAD.WIDE R18, R21, 0x8, R22 ;  /* 0x0000000815127825 */ /* 0x020fc800078e0216 */
[----:B------:R-:W-:Y:S01]  /*1ed0*/  IMAD.WIDE R20, R25, 0x8, R8 ;  /* 0x0000000819147825 */ /* 0x000fe200078e0208 */
[CC--:B----4-:R-:W-:Y:S01]  /*1ee0*/  IADD3 R25, PT, PT, R6.reuse, R27.reuse, RZ ;  /* 0x0000001b06197210 */ /* 0x0d0fe20007ffe0ff */
[----:B------:R-:W3:Y:S01]  /*1ef0*/  LDG.E.64 R18, desc[UR8][R18.64] ;  /* 0x0000000812127981 */ /* 0x000ee2000c1e1b00 */
[----:B------:R-:W-:Y:S01]  /*1f00*/  IADD3 R27, PT, PT, R33, R27, RZ ;  /* 0x0000001b211b7210 */ /* 0x000fe20007ffe0ff */
[----:B------:R-:W-:Y:S02]  /*1f10*/  IMAD.IADD R35, R6, 0x1, R32 ;  /* 0x0000000106237824 */ /* 0x000fe400078e0220 */
        /* <DEDUP_REMOVED lines=10> */
[----:B------:R-:W-:Y:S01]  /*1fc0*/  IADD3 R5, PT, PT, R5, 0x4, RZ ;  /* 0x0000000405057810 */ /* 0x000fe20007ffe0ff */
[----:B--2---:R-:W-:-:S08]  /*1fd0*/  DFMA R16, R28, R16, R30 ;  /* 0x000000101c10722b */ /* 0x004fd0000000001e */
[----:B---3--:R-:W-:-:S08]  /*1fe0*/  DFMA R16, R18, R20, R16 ;  /* 0x000000141210722b */ /* 0x008fd00000000010 */
[----:B----4-:R-:W-:-:S08]  /*1ff0*/  DFMA R16, R24, R26, R16 ;  /* 0x0000001a1810722b */ /* 0x010fd00000000010 */
[----:B-----5:R-:W-:-:S11]  /*2000*/  DFMA R30, R22, R8, R16 ;  /* 0x00000008161e722b */ /* 0x020fd60000000010 */
.L_x_79:
[----:B------:R-:W-:Y:S05]  /*2010*/  BSYNC.RECONVERGENT B1 ;  /* 0x0000000000017941 */ /* 0x000fea0003800200 */
.L_x_78:
        /* <DEDUP_REMOVED lines=9> */
[----:B------:R-:W-:-:S03]  /*20b0*/  @P0 VIADD R5, R5, 0x2 ;  /* 0x0000000205050836 */ /* 0x000fc60000000000 */
[----:B------:R-:W4:Y:S01]  /*20c0*/  @P0 LDG.E R26, desc[UR8][R24.64+0x4] ;  /* 0x00000408181a0981 */ /* 0x000f22000c1e1900 */
[----:B------:R-:W-:Y:S02]  /*20d0*/  @!P1 IMAD.WIDE R22, R5, 0x4, R14 ;  /* 0x0000000405169825 */ /* 0x000fe400078e020e */
[----:B------:R-:W5:Y:S03]  /*20e0*/  LDC.64 R4, c[0x0][0x388] ;  /* 0x0000e200ff047b82 */ /* 0x000f660000000a00 */
[----:B------:R-:W2:Y:S01]  /*20f0*/  @!P1 LDG.E R7, desc[UR8][R22.64] ;  /* 0x0000000816079981 */ /* 0x000ea2000c1e1900 */
[C---:B---3--:R-:W-:Y:S01]  /*2100*/  @P0 IADD3 R15, PT, PT, R6.reuse, R16, RZ ;  /* 0x00000010060f0210 */ /* 0x048fe20007ffe0ff */
[----:B------:R-:W-:Y:S01]  /*2110*/  @P0 IMAD.IADD R17, R33, 0x1, R16 ;  /* 0x0000000121110824 */ /* 0x000fe200078e0210 */
[----:B----4-:R-:W-:-:S03]  /*2120*/  @P0 IADD3 R25, PT, PT, R6, R26, RZ ;  /* 0x0000001a06190210 */ /* 0x010fc60007ffe0ff */
[----:B0-----:R-:W-:-:S04]  /*2130*/  @P0 IMAD.WIDE R14, R15, 0x8, R20 ;  /* 0x000000080f0e0825 */ /* 0x001fc800078e0214 */
[----:B-1----:R-:W-:Y:S02]  /*2140*/  @P0 IMAD.WIDE R16, R17, 0x8, R18 ;  /* 0x0000000811100825 */ /* 0x002fe400078e0212 */
[----:B------:R-:W3:Y:S02]  /*2150*/  @P0 LDG.E.64 R14, desc[UR8][R14.64] ;  /* 0x000000080e0e0981 */ /* 0x000ee4000c1e1b00 */
[----:B------:R-:W-:Y:S02]  /*2160*/  @P0 IMAD.IADD R27, R33, 0x1, R26 ;  /* 0x00000001211b0824 */ /* 0x000fe400078e021a */
[----:B------:R-:W3:Y:S01]  /*2170*/  @P0 LDG.E.64 R16, desc[UR8][R16.64] ;  /* 0x0000000810100981 */ /* 0x000ee2000c1e1b00 */
[----:B------:R-:W-:Y:S01]  /*2180*/  @P0 IMAD.WIDE R20, R25, 0x8, R20 ;  /* 0x0000000819140825 */ /* 0x000fe200078e0214 */
[----:B--2---:R-:W-:-:S03]  /*2190*/  @!P1 IADD3 R23, PT, PT, R6, R7, RZ ;  /* 0x0000000706179210 */ /* 0x004fc60007ffe0ff */
[----:B------:R-:W-:-:S04]  /*21a0*/  @P0 IMAD.WIDE R18, R27, 0x8, R18 ;  /* 0x000000081b120825 */ /* 0x000fc800078e0212 */
[----:B------:R-:W-:Y:S02]  /*21b0*/  @!P1 IMAD.IADD R33, R33, 0x1, R7 ;  /* 0x0000000121219824 */ /* 0x000fe400078e0207 */
[----:B------:R-:W2:Y:S01]  /*21c0*/  @P0 LDG.E.64 R6, desc[UR8][R20.64] ;  /* 0x0000000814060981 */ /* 0x000ea2000c1e1b00 */
[----:B------:R-:W-:-:S03]  /*21d0*/  @!P1 IMAD.WIDE R8, R23, 0x8, R8 ;  /* 0x0000000817089825 */ /* 0x000fc600078e0208 */
[----:B------:R-:W2:Y:S01]  /*21e0*/  @P0 LDG.E.64 R18, desc[UR8][R18.64] ;  /* 0x0000000812120981 */ /* 0x000ea2000c1e1b00 */
[----:B-----5:R-:W-:-:S03]  /*21f0*/  @!P1 IMAD.WIDE R4, R33, 0x8, R4 ;  /* 0x0000000821049825 */ /* 0x020fc600078e0204 */
[----:B------:R-:W4:Y:S04]  /*2200*/  @!P1 LDG.E.64 R8, desc[UR8][R8.64] ;  /* 0x0000000808089981 */ /* 0x000f28000c1e1b00 */
[----:B------:R-:W4:Y:S01]  /*2210*/  @!P1 LDG.E.64 R4, desc[UR8][R4.64] ;  /* 0x0000000804049981 */ /* 0x000f22000c1e1b00 */
[----:B---3--:R-:W-:-:S08]  /*2220*/  @P0 DFMA R14, R14, R16, R30 ;  /* 0x000000100e0e022b */ /* 0x008fd0000000001e */
[----:B--2---:R-:W-:-:S08]  /*2230*/  @P0 DFMA R30, R6, R18, R14 ;  /* 0x00000012061e022b */ /* 0x004fd0000000000e */
[----:B----4-:R-:W-:-:S11]  /*2240*/  @!P1 DFMA R30, R8, R4, R30 ;  /* 0x00000004081e922b */ /* 0x010fd6000000001e */
.L_x_74:
[----:B------:R-:W-:Y:S05]  /*2250*/  BSYNC.RECONVERGENT B0 ;  /* 0x0000000000007941 */ /* 0x000fea0003800200 */
.L_x_73:
[----:B------:R-:W0:Y:S01]  /*2260*/  LDCU.64 UR6, c[0x0][0x398] ;  /* 0x00007300ff0677ac */ /* 0x000e220008000a00 */
[----:B------:R-:W-:Y:S01]  /*2270*/  IADD3 R2, PT, PT, R2, UR5, RZ ;  /* 0x0000000502027c10 */ /* 0x000fe2000fffe0ff */
[----:B------:R-:W-:Y:S01]  /*2280*/  VIADD R3, R3, 0x1 ;  /* 0x0000000103037836 */ /* 0x000fe20000000000 */
[----:B------:R-:W1:Y:S01]  /*2290*/  LDCU UR10, c[0x0][0x3a4] ;  /* 0x00007480ff0a77ac */ /* 0x000e620008000800 */
[----:B0----5:R-:W-:Y:S01]  /*22a0*/  DFMA R12, R12, UR6, R30 ;  /* 0x000000060c0c7c2b */ /* 0x021fe2000800001e */
[----:B-1----:R-:W-:-:S06]  /*22b0*/  ISETP.GT.AND P0, PT, R2, UR10, PT ;  /* 0x0000000a02007c0c */ /* 0x002fcc000bf04270 */
[----:B------:R1:W-:Y:S07]  /*22c0*/  STG.E.64 desc[UR8][R10.64+-0x8], R12 ;  /* 0xfffff80c0a007986 */ /* 0x0003ee000c101b08 */
[----:B------:R-:W-:Y:S05]  /*22d0*/  @!P0 BRA `(.L_x_80) ;  /* 0xffffffdc00808947 */ /* 0x000fea000383ffff */
[----:B------:R-:W-:Y:S05]  /*22e0*/  EXIT ;  /* 0x000000000000794d */ /* 0x000fea0003800000 */
        .weak           $__internal_0_$__cuda_sm20_dsqrt_rn_f64_mediumpath_v1
        .type           $__internal_0_$__cuda_sm20_dsqrt_rn_f64_mediumpath_v1,@function
        .size           $__internal_0_$__cuda_sm20_dsqrt_rn_f64_mediumpath_v1,(.L_x_86 - $__internal_0_$__cuda_sm20_dsqrt_rn_f64_mediumpath_v1)
$__internal_0_$__cuda_sm20_dsqrt_rn_f64_mediumpath_v1:
[----:B------:R-:W-:Y:S01]  /*22f0*/  ISETP.GE.U32.AND P0, PT, R6, -0x3400000, PT ;  /* 0xfcc000000600780c */ /* 0x000fe20003f06070 */
[----:B------:R-:W-:Y:S01]  /*2300*/  BSSY.RECONVERGENT B1, `(.L_x_81) ;  /* 0x0000026000017945 */ /* 0x000fe20003800200 */
[----:B------:R-:W-:Y:S01]  /*2310*/  MOV R16, R18 ;  /* 0x0000001200107202 */ /* 0x000fe20000000f00 */
[----:B------:R-:W-:Y:S01]  /*2320*/  IMAD.MOV.U32 R6, RZ, RZ, R22 ;  /* 0x000000ffff067224 */ /* 0x000fe200078e0016 */
[----:B------:R-:W-:-:S09]  /*2330*/  MOV R7, R23 ;  /* 0x0000001700077202 */ /* 0x000fd20000000f00 */
[----:B------:R-:W-:Y:S05]  /*2340*/  @!P0 BRA `(.L_x_82) ;  /* 0x0000000000208947 */ /* 0x000fea0003800000 */
[----:B------:R-:W-:-:S10]  /*2350*/  DFMA.RM R6, R6, R16, R20 ;  /* 0x000000100606722b */ /* 0x000fd40000004014 */
[----:B------:R-:W-:-:S05]  /*2360*/  IADD3 R16, P0, PT, R6, 0x1, RZ ;  /* 0x0000000106107810 */ /* 0x000fca0007f1e0ff */
[----:B------:R-:W-:-:S06]  /*2370*/  IMAD.X R17, RZ, RZ, R7, P0 ;  /* 0x000000ffff117224 */ /* 0x000fcc00000e0607 */
[----:B------:R-:W-:-:S08]  /*2380*/  DFMA.RP R14, -R6, R16, R14 ;  /* 0x00000010060e722b */ /* 0x000fd0000000810e */
[----:B------:R-:W-:-:S06]  /*2390*/  DSETP.GT.AND P0, PT, R14, RZ, PT ;  /* 0x000000ff0e00722a */ /* 0x000fcc0003f04000 */
[----:B------:R-:W-:Y:S02]  /*23a0*/  FSEL R6, R16, R6, P0 ;  /* 0x0000000610067208 */ /* 0x000fe40000000000 */
[----:B------:R-:W-:Y:S01]  /*23b0*/  FSEL R7, R17, R7, P0 ;  /* 0x0000000711077208 */ /* 0x000fe20000000000 */
[----:B------:R-:W-:Y:S06]  /*23c0*/  BRA `(.L_x_83) ;  /* 0x0000000000647947 */ /* 0x000fec0003800000 */
.L_x_82:
[----:B------:R-:W-:-:S14]  /*23d0*/  DSETP.NE.AND P0, PT, R14, RZ, PT ;  /* 0x000000ff0e00722a */ /* 0x000fdc0003f05000 */
[----:B------:R-:W-:Y:S05]  /*23e0*/  @!P0 BRA `(.L_x_84) ;  /* 0x0000000000588947 */ /* 0x000fea0003800000 */
[----:B------:R-:W-:-:S13]  /*23f0*/  ISETP.GE.AND P0, PT, R15, RZ, PT ;  /* 0x000000ff0f00720c */ /* 0x000fda0003f06270 */
[----:B------:R-:W-:Y:S02]  /*2400*/  @!P0 MOV R6, 0x0 ;  /* 0x0000000000068802 */ /* 0x000fe40000000f00 */
[----:B------:R-:W-:Y:S01]  /*2410*/  @!P0 MOV R7, 0xfff80000 ;  /* 0xfff8000000078802 */ /* 0x000fe20000000f00 */
[----:B------:R-:W-:Y:S06]  /*2420*/  @!P0 BRA `(.L_x_83) ;  /* 0x00000000004c8947 */ /* 0x000fec0003800000 */
[----:B------:R-:W-:-:S13]  /*2430*/  ISETP.GT.AND P0, PT, R15, 0x7fefffff, PT ;  /* 0x7fefffff0f00780c */ /* 0x000fda0003f04270 */
[----:B------:R-:W-:Y:S05]  /*2440*/  @P0 BRA `(.L_x_84) ;  /* 0x0000000000400947 */ /* 0x000fea0003800000 */
[----:B------:R-:W-:Y:S01]  /*2450*/  DMUL R6, R14, 8.11296384146066816958e+31 ;  /* 0x469000000e067828 */ /* 0x000fe20000000000 */
[----:B------:R-:W-:Y:S02]  /*2460*/  HFMA2 R19, -RZ, RZ, 1.9609375, 0 ;  /* 0x3fd80000ff137431 */ /* 0x000fe400000001ff */
[----:B------:R-:W-:Y:S01]  /*2470*/  IMAD.MOV.U32 R14, RZ, RZ, RZ ;  /* 0x000000ffff0e7224 */ /* 0x000fe200078e00ff */
[----:B------:R-:W-:Y:S02]  /*2480*/  MOV R18, 0x0 ;  /* 0x0000000000127802 */ /* 0x000fe40000000f00 */
[----:B------:R-:W0:Y:S03]  /*2490*/  MUFU.RSQ64H R15, R7 ;  /* 0x00000007000f7308 */ /* 0x000e260000001c00 */
[----:B0-----:R-:W-:-:S08]  /*24a0*/  DMUL R16, R14, R14 ;  /* 0x0000000e0e107228 */ /* 0x001fd00000000000 */
[----:B------:R-:W-:-:S08]  /*24b0*/  DFMA R16, R6, -R16, 1 ;  /* 0x3ff000000610742b */ /* 0x000fd00000000810 */
[----:B------:R-:W-:Y:S02]  /*24c0*/  DFMA R18, R16, R18, 0.5 ;  /* 0x3fe000001012742b */ /* 0x000fe40000000012 */
[----:B------:R-:W-:-:S08]  /*24d0*/  DMUL R16, R14, R16 ;  /* 0x000000100e107228 */ /* 0x000fd00000000000 */
[----:B------:R-:W-:-:S08]  /*24e0*/  DFMA R16, R18, R16, R14 ;  /* 0x000000101210722b */ /* 0x000fd0000000000e */
[----:B------:R-:W-:Y:S02]  /*24f0*/  DMUL R14, R6, R16 ;  /* 0x00000010060e7228 */ /* 0x000fe40000000000 */
[----:B------:R-:W-:-:S06]  /*2500*/  VIADD R17, R17, 0xfff00000 ;  /* 0xfff0000011117836 */ /* 0x000fcc0000000000 */
[----:B------:R-:W-:-:S08]  /*2510*/  DFMA R18, R14, -R14, R6 ;  /* 0x8000000e0e12722b */ /* 0x000fd00000000006 */
[----:B------:R-:W-:-:S10]  /*2520*/  DFMA R6, R16, R18, R14 ;  /* 0x000000121006722b */ /* 0x000fd4000000000e */
[----:B------:R-:W-:Y:S01]  /*2530*/  IADD3 R7, PT, PT, R7, -0x3500000, RZ ;  /* 0xfcb0000007077810 */ /* 0x000fe20007ffe0ff */
[----:B------:R-:W-:Y:S06]  /*2540*/  BRA `(.L_x_83) ;  /* 0x0000000000047947 */ /* 0x000fec0003800000 */
.L_x_84:
[----:B------:R-:W-:-:S11]  /*2550*/  DADD R6, R14, R14 ;  /* 0x000000000e067229 */ /* 0x000fd6000000000e */
.L_x_83:
[----:B------:R-:W-:Y:S05]  /*2560*/  BSYNC.RECONVERGENT B1 ;  /* 0x0000000000017941 */ /* 0x000fea0003800200 */
.L_x_81:
[----:B------:R-:W-:-:S04]  /*2570*/  MOV R5, 0x0 ;  /* 0x0000000000057802 */ /* 0x000fc80000000f00 */
[----:B------:R-:W-:Y:S05]  /*2580*/  RET.REL.NODEC R4 `(_Z7mamultcPdS_S_diiPi) ;  /* 0xffffffd8049c7950 */ /* 0x000fea0003c3ffff */
.L_x_85:
        /* <DEDUP_REMOVED lines=15> */
.L_x_86:


//--------------------- .nv.shared.reserved.0     --------------------------
	.section	.nv.shared.reserved.0,"aw",@nobits
	.weak		__nv_reservedSMEM_offset_0_alias
	.size		__nv_reservedSMEM_offset_0_alias, 0, 64
	.other		__nv_reservedSMEM_offset_0_alias,@"STO_CUDA_RESERVED_SHARED STV_DEFAULT"
__nv_reservedSMEM_offset_0_alias:
	.zero		0
	.zero		64


//--------------------- .nv.constant0._Z7mamult3PdS_S_iii --------------------------
	.section	.nv.constant0._Z7mamult3PdS_S_iii,"a",@progbits
	.sectionflags	@""
	.align	4
.nv.constant0._Z7mamult3PdS_S_iii:
	.zero		932


//--------------------- .nv.constant0._Z7mamult2PdS_S_di --------------------------
	.section	.nv.constant0._Z7mamult2PdS_S_di,"a",@progbits
	.sectionflags	@""
	.align	4
.nv.constant0._Z7mamult2PdS_S_di:
	.zero		932


//--------------------- .nv.constant0._Z7mamultcPdS_S_diiPi --------------------------
	.section	.nv.constant0._Z7mamultcPdS_S_diiPi,"a",@progbits
	.sectionflags	@""
	.align	4
.nv.constant0._Z7mamultcPdS_S_diiPi:
	.zero		944


//--------------------- SYMBOLS --------------------------

	.type		.nv.reservedSmem.offset0,@object
	.size		.nv.reservedSmem.offset0,0x4
